	.headerflags	@"EF_CUDA_TEXMODE_UNIFIED EF_CUDA_64BIT_ADDRESS EF_CUDA_ACCELERATORS EF_CUDA_SM90 EF_CUDA_VIRTUAL_SM(EF_CUDA_SM90)"
	.elftype	@"ET_EXEC"


//--------------------- .nv.info                  --------------------------
	.section	.nv.info,"",@"SHT_CUDA_INFO"
	.align	4


	//----- nvinfo : EIATTR_REGCOUNT
	.align		4
        /*0000*/ 	.byte	0x04, 0x2f
        /*0002*/ 	.short	(.L_3 - .L_2)
	.align		4
.L_2:
        /*0004*/ 	.word	index@(triton_poi_fused_cat_relu_43)
        /*0008*/ 	.word	0x00000096


	//----- nvinfo : EIATTR_MIN_STACK_SIZE
	.align		4
.L_3:
        /*000c*/ 	.byte	0x04, 0x12
        /*000e*/ 	.short	(.L_5 - .L_4)
	.align		4
.L_4:
        /*0010*/ 	.word	index@(triton_poi_fused_cat_relu_43)
        /*0014*/ 	.word	0x00000000


	//----- nvinfo : EIATTR_FRAME_SIZE
	.align		4
.L_5:
        /*0018*/ 	.byte	0x04, 0x11
        /*001a*/ 	.short	(.L_7 - .L_6)
	.align		4
.L_6:
        /*001c*/ 	.word	index@(triton_poi_fused_cat_relu_43)
        /*0020*/ 	.word	0x00000000


	//----- nvinfo : EIATTR_MIN_STACK_SIZE
	.align		4
.L_7:
        /*0024*/ 	.byte	0x04, 0x12
        /*0026*/ 	.short	(.L_9 - .L_8)
	.align		4
.L_8:
        /*0028*/ 	.word	index@(triton_poi_fused_cat_relu_43)
        /*002c*/ 	.word	0x00000000
.L_9:


//--------------------- .nv.info.triton_poi_fused_cat_relu_43 --------------------------
	.section	.nv.info.triton_poi_fused_cat_relu_43,"",@"SHT_CUDA_INFO"
	.sectionflags	@""
	.align	4


	//----- nvinfo : EIATTR_CUDA_API_VERSION
	.align		4
        /*0000*/ 	.byte	0x04, 0x37
        /*0002*/ 	.short	(.L_11 - .L_10)
.L_10:
        /*0004*/ 	.word	0x0000007c


	//----- nvinfo : EIATTR_KPARAM_INFO
	.align		4
.L_11:
        /*0008*/ 	.byte	0x04, 0x17
        /*000a*/ 	.short	(.L_13 - .L_12)
.L_12:
        /*000c*/ 	.word	0x00000000
        /*0010*/ 	.short	0x0010
        /*0012*/ 	.short	0x007c
        /*0014*/ 	.byte	0x00, 0xf0, 0x11, 0x00


	//----- nvinfo : EIATTR_KPARAM_INFO
	.align		4
.L_13:
        /*0018*/ 	.byte	0x04, 0x17
        /*001a*/ 	.short	(.L_15 - .L_14)
.L_14:
        /*001c*/ 	.word	0x00000000
        /*0020*/ 	.short	0x000f
        /*0022*/ 	.short	0x0078
        /*0024*/ 	.byte	0x00, 0xf0, 0x11, 0x00


	//----- nvinfo : EIATTR_KPARAM_INFO
	.align		4
.L_15:
        /*0028*/ 	.byte	0x04, 0x17
        /*002a*/ 	.short	(.L_17 - .L_16)
.L_16:
        /*002c*/ 	.word	0x00000000
        /*0030*/ 	.short	0x000e
        /*0032*/ 	.short	0x0070
        /*0034*/ 	.byte	0x00, 0xf4, 0x21, 0x00


	//----- nvinfo : EIATTR_KPARAM_INFO
	.align		4
.L_17:
        /*0038*/ 	.byte	0x04, 0x17
        /*003a*/ 	.short	(.L_19 - .L_18)
.L_18:
        /*003c*/ 	.word	0x00000000
        /*0040*/ 	.short	0x000d
        /*0042*/ 	.short	0x0068
        /*0044*/ 	.byte	0x00, 0xf4, 0x21, 0x00


	//----- nvinfo : EIATTR_KPARAM_INFO
	.align		4
.L_19:
        /*0048*/ 	.byte	0x04, 0x17
        /*004a*/ 	.short	(.L_21 - .L_20)
.L_20:
        /*004c*/ 	.word	0x00000000
        /*0050*/ 	.short	0x000c
        /*0052*/ 	.short	0x0060
        /*0054*/ 	.byte	0x00, 0xf4, 0x21, 0x00


	//----- nvinfo : EIATTR_KPARAM_INFO
	.align		4
.L_21:
        /*0058*/ 	.byte	0x04, 0x17
        /*005a*/ 	.short	(.L_23 - .L_22)
.L_22:
        /*005c*/ 	.word	0x00000000
        /*0060*/ 	.short	0x000b
        /*0062*/ 	.short	0x0058
        /*0064*/ 	.byte	0x00, 0xf4, 0x21, 0x00


	//----- nvinfo : EIATTR_KPARAM_INFO
	.align		4
.L_23:
        /*0068*/ 	.byte	0x04, 0x17
        /*006a*/ 	.short	(.L_25 - .L_24)
.L_24:
        /*006c*/ 	.word	0x00000000
        /*0070*/ 	.short	0x000a
        /*0072*/ 	.short	0x0050
        /*0074*/ 	.byte	0x00, 0xf4, 0x21, 0x00


	//----- nvinfo : EIATTR_KPARAM_INFO
	.align		4
.L_25:
        /*0078*/ 	.byte	0x04, 0x17
        /*007a*/ 	.short	(.L_27 - .L_26)
.L_26:
        /*007c*/ 	.word	0x00000000
        /*0080*/ 	.short	0x0009
        /*0082*/ 	.short	0x0048
        /*0084*/ 	.byte	0x00, 0xf4, 0x21, 0x00


	//----- nvinfo : EIATTR_KPARAM_INFO
	.align		4
.L_27:
        /*0088*/ 	.byte	0x04, 0x17
        /*008a*/ 	.short	(.L_29 - .L_28)
.L_28:
        /*008c*/ 	.word	0x00000000
        /*0090*/ 	.short	0x0008
        /*0092*/ 	.short	0x0040
        /*0094*/ 	.byte	0x00, 0xf4, 0x21, 0x00


	//----- nvinfo : EIATTR_KPARAM_INFO
	.align		4
.L_29:
        /*0098*/ 	.byte	0x04, 0x17
        /*009a*/ 	.short	(.L_31 - .L_30)
.L_30:
        /*009c*/ 	.word	0x00000000
        /*00a0*/ 	.short	0x0007
        /*00a2*/ 	.short	0x0038
        /*00a4*/ 	.byte	0x00, 0xf4, 0x21, 0x00


	//----- nvinfo : EIATTR_KPARAM_INFO
	.align		4
.L_31:
        /*00a8*/ 	.byte	0x04, 0x17
        /*00aa*/ 	.short	(.L_33 - .L_32)
.L_32:
        /*00ac*/ 	.word	0x00000000
        /*00b0*/ 	.short	0x0006
        /*00b2*/ 	.short	0x0030
        /*00b4*/ 	.byte	0x00, 0xf4, 0x21, 0x00


	//----- nvinfo : EIATTR_KPARAM_INFO
	.align		4
.L_33:
        /*00b8*/ 	.byte	0x04, 0x17
        /*00ba*/ 	.short	(.L_35 - .L_34)
.L_34:
        /*00bc*/ 	.word	0x00000000
        /*00c0*/ 	.short	0x0005
        /*00c2*/ 	.short	0x0028
        /*00c4*/ 	.byte	0x00, 0xf4, 0x21, 0x00


	//----- nvinfo : EIATTR_KPARAM_INFO
	.align		4
.L_35:
        /*00c8*/ 	.byte	0x04, 0x17
        /*00ca*/ 	.short	(.L_37 - .L_36)
.L_36:
        /*00cc*/ 	.word	0x00000000
        /*00d0*/ 	.short	0x0004
        /*00d2*/ 	.short	0x0020
        /*00d4*/ 	.byte	0x00, 0xf4, 0x21, 0x00


	//----- nvinfo : EIATTR_KPARAM_INFO
	.align		4
.L_37:
        /*00d8*/ 	.byte	0x04, 0x17
        /*00da*/ 	.short	(.L_39 - .L_38)
.L_38:
        /*00dc*/ 	.word	0x00000000
        /*00e0*/ 	.short	0x0003
        /*00e2*/ 	.short	0x0018
        /*00e4*/ 	.byte	0x00, 0xf4, 0x21, 0x00


	//----- nvinfo : EIATTR_KPARAM_INFO
	.align		4
.L_39:
        /*00e8*/ 	.byte	0x04, 0x17
        /*00ea*/ 	.short	(.L_41 - .L_40)
.L_40:
        /*00ec*/ 	.word	0x00000000
        /*00f0*/ 	.short	0x0002
        /*00f2*/ 	.short	0x0010
        /*00f4*/ 	.byte	0x00, 0xf4, 0x21, 0x00


	//----- nvinfo : EIATTR_KPARAM_INFO
	.align		4
.L_41:
        /*00f8*/ 	.byte	0x04, 0x17
        /*00fa*/ 	.short	(.L_43 - .L_42)
.L_42:
        /*00fc*/ 	.word	0x00000000
        /*0100*/ 	.short	0x0001
        /*0102*/ 	.short	0x0008
        /*0104*/ 	.byte	0x00, 0xf4, 0x21, 0x00


	//----- nvinfo : EIATTR_KPARAM_INFO
	.align		4
.L_43:
        /*0108*/ 	.byte	0x04, 0x17
        /*010a*/ 	.short	(.L_45 - .L_44)
.L_44:
        /*010c*/ 	.word	0x00000000
        /*0110*/ 	.short	0x0000
        /*0112*/ 	.short	0x0000
        /*0114*/ 	.byte	0x00, 0xf4, 0x21, 0x00


	//----- nvinfo : EIATTR_SPARSE_MMA_MASK
	.align		4
.L_45:
        /*0118*/ 	.byte	0x03, 0x50
        /*011a*/ 	.short	0x0000


	//----- nvinfo : EIATTR_MAXREG_COUNT
	.align		4
        /*011c*/ 	.byte	0x03, 0x1b
        /*011e*/ 	.short	0x00ff


	//----- nvinfo : EIATTR_EXIT_INSTR_OFFSETS
	.align		4
        /*0120*/ 	.byte	0x04, 0x1c
        /*0122*/ 	.short	(.L_47 - .L_46)


	//   ....[0]....
.L_46:
        /*0124*/ 	.word	0x000048f0


	//   ....[1]....
        /*0128*/ 	.word	0x00004910


	//----- nvinfo : EIATTR_REQNTID
	.align		4
.L_47:
        /*012c*/ 	.byte	0x04, 0x10
        /*012e*/ 	.short	(.L_49 - .L_48)
.L_48:
        /*0130*/ 	.word	0x00000100
        /*0134*/ 	.word	0x00000001
        /*0138*/ 	.word	0x00000001


	//----- nvinfo : EIATTR_CBANK_PARAM_SIZE
	.align		4
.L_49:
        /*013c*/ 	.byte	0x03, 0x19
        /*013e*/ 	.short	0x0080


	//----- nvinfo : EIATTR_PARAM_CBANK
	.align		4
        /*0140*/ 	.byte	0x04, 0x0a
        /*0142*/ 	.short	(.L_51 - .L_50)
	.align		4
.L_50:
        /*0144*/ 	.word	index@(.nv.constant0.triton_poi_fused_cat_relu_43)
        /*0148*/ 	.short	0x0210
        /*014a*/ 	.short	0x0080


	//----- nvinfo : EIATTR_SW_WAR
	.align		4
.L_51:
        /*014c*/ 	.byte	0x04, 0x36
        /*014e*/ 	.short	(.L_53 - .L_52)
.L_52:
        /*0150*/ 	.word	0x00000008
.L_53:


//--------------------- .nv.callgraph             --------------------------
	.section	.nv.callgraph,"",@"SHT_CUDA_CALLGRAPH"
	.align	4
	.sectionentsize	8
	.align		4
        /*0000*/ 	.word	0x00000000
	.align		4
        /*0004*/ 	.word	0xffffffff
	.align		4
        /*0008*/ 	.word	0x00000000
	.align		4
        /*000c*/ 	.word	0xfffffffe
	.align		4
        /*0010*/ 	.word	0x00000000
	.align		4
        /*0014*/ 	.word	0xfffffffd
	.align		4
        /*0018*/ 	.word	0x00000000
	.align		4
        /*001c*/ 	.word	0xfffffffc


//--------------------- .nv.constant4             --------------------------
	.section	.nv.constant4,"a",@progbits
	.align	8
	.align		8
.nv.constant4:
        /*0000*/ 	.dword	_$_str
	.align		8
        /*0008*/ 	.dword	_$_str_$_2


//--------------------- .text.triton_poi_fused_cat_relu_43 --------------------------
	.section	.text.triton_poi_fused_cat_relu_43,"ax",@progbits
	.align	128
        .global         triton_poi_fused_cat_relu_43
        .type           triton_poi_fused_cat_relu_43,@function
        .size           triton_poi_fused_cat_relu_43,(.L_x_1 - triton_poi_fused_cat_relu_43)
        .other          triton_poi_fused_cat_relu_43,@"STO_CUDA_ENTRY STV_DEFAULT"
triton_poi_fused_cat_relu_43:
.text.triton_poi_fused_cat_relu_43:
[----:B------:R-:W0:Y:S01]  /*0000*/  LDC R1, c[0x0][0x28] ;  /* 0x00000a00ff017b82 */ /* 0x000e220000000800 */
[----:B------:R-:W1:Y:S07]  /*0010*/  S2R R2, SR_TID.X ;  /* 0x0000000000027919 */ /* 0x000e6e0000002100 */
[----:B------:R-:W2:Y:S01]  /*0020*/  LDC.64 R16, c[0x0][0x248] ;  /* 0x00009200ff107b82 */ /* 0x000ea20000000a00 */
[----:B------:R-:W-:Y:S02]  /*0030*/  CS2R R24, SRZ ;  /* 0x0000000000187805 */ /* 0x000fe4000001ff00 */
[----:B------:R-:W-:Y:S01]  /*0040*/  CS2R R26, SRZ ;  /* 0x00000000001a7805 */ /* 0x000fe2000001ff00 */
[----:B------:R-:W3:Y:S01]  /*0050*/  S2R R11, SR_CTAID.Y ;  /* 0x00000000000b7919 */ /* 0x000ee20000002600 */
[----:B------:R-:W4:Y:S03]  /*0060*/  S2R R18, SR_CTAID.X ;  /* 0x0000000000127919 */ /* 0x000f260000002500 */
[----:B------:R-:W5:Y:S01]  /*0070*/  LDC.64 R22, c[0x0][0x210] ;  /* 0x00008400ff167b82 */ /* 0x000f620000000a00 */
[----:B------:R-:W-:-:S02]  /*0080*/  CS2R R112, SRZ ;  /* 0x0000000000707805 */ /* 0x000fc4000001ff00 */
[----:B------:R-:W-:Y:S01]  /*0090*/  CS2R R114, SRZ ;  /* 0x0000000000727805 */ /* 0x000fe2000001ff00 */
[----:B------:R-:W-:Y:S01]  /*00a0*/  ULDC.64 UR4, c[0x0][0x208] ;  /* 0x0000820000047ab9 */ /* 0x000fe20000000a00 */
[----:B------:R-:W-:Y:S02]  /*00b0*/  CS2R R28, SRZ ;  /* 0x00000000001c7805 */ /* 0x000fe4000001ff00 */
[----:B------:R-:W-:Y:S02]  /*00c0*/  CS2R R30, SRZ ;  /* 0x00000000001e7805 */ /* 0x000fe4000001ff00 */
[----:B------:R-:W-:Y:S02]  /*00d0*/  CS2R R32, SRZ ;  /* 0x0000000000207805 */ /* 0x000fe4000001ff00 */
[----:B------:R-:W-:Y:S02]  /*00e0*/  CS2R R34, SRZ ;  /* 0x0000000000227805 */ /* 0x000fe4000001ff00 */
[----:B------:R-:W-:-:S02]  /*00f0*/  CS2R R76, SRZ ;  /* 0x00000000004c7805 */ /* 0x000fc4000001ff00 */
[----:B------:R-:W-:Y:S01]  /*0100*/  CS2R R78, SRZ ;  /* 0x00000000004e7805 */ /* 0x000fe2000001ff00 */
[----:B------:R-:W2:Y:S08]  /*0110*/  LDC.64 R50, c[0x0][0x250] ;  /* 0x00009400ff327b82 */ /* 0x000eb00000000a00 */
[----:B------:R-:W2:Y:S01]  /*0120*/  LDC.64 R46, c[0x0][0x278] ;  /* 0x00009e00ff2e7b82 */ /* 0x000ea20000000a00 */
[----:B-1----:R-:W-:-:S07]  /*0130*/  IMAD.SHL.U32 R0, R2, 0x4, RZ ;  /* 0x0000000402007824 */ /* 0x002fce00078e00ff */
[----:B------:R-:W1:Y:S01]  /*0140*/  LDC.64 R66, c[0x0][0x258] ;  /* 0x00009600ff427b82 */ /* 0x000e620000000a00 */
[----:B------:R-:W-:Y:S01]  /*0150*/  LOP3.LUT R0, R0, 0xfc, RZ, 0xc0, !PT ;  /* 0x000000fc00007812 */ /* 0x000fe200078ec0ff */
[----:B----4-:R-:W-:-:S04]  /*0160*/  IMAD.SHL.U32 R3, R18, 0x10, RZ ;  /* 0x0000001012037824 */ /* 0x010fc800078e00ff */
[----:B---3--:R-:W-:Y:S01]  /*0170*/  IMAD R11, R11, 0x100, R0 ;  /* 0x000001000b0b7824 */ /* 0x008fe200078e0200 */
[----:B------:R-:W-:Y:S01]  /*0180*/  SHF.R.U32.HI R0, RZ, 0x6, R2 ;  /* 0x00000006ff007819 */ /* 0x000fe20000011602 */
[----:B------:R-:W3:Y:S02]  /*0190*/  LDC.64 R52, c[0x0][0x260] ;  /* 0x00009800ff347b82 */ /* 0x000ee40000000a00 */
[C---:B------:R-:W-:Y:S01]  /*01a0*/  IMAD.HI R2, R11.reuse, 0x2e8ba2e9, RZ ;  /* 0x2e8ba2e90b027827 */ /* 0x040fe200078e02ff */
[----:B------:R-:W-:Y:S02]  /*01b0*/  SGXT.U32 R0, R0, 0x2 ;  /* 0x000000020000781a */ /* 0x000fe40000000000 */
[----:B------:R-:W-:Y:S02]  /*01c0*/  ISETP.GE.AND P2, PT, R11, 0x580, PT ;  /* 0x000005800b00780c */ /* 0x000fe40003f46270 */
[----:B------:R-:W-:Y:S01]  /*01d0*/  SHF.R.U32.HI R5, RZ, 0x1f, R2 ;  /* 0x0000001fff057819 */ /* 0x000fe20000011602 */
[----:B------:R-:W4:Y:S01]  /*01e0*/  LDC.64 R54, c[0x0][0x268] ;  /* 0x00009a00ff367b82 */ /* 0x000f220000000a00 */
[----:B------:R-:W-:-:S02]  /*01f0*/  LOP3.LUT R3, R3, R0, RZ, 0xfc, !PT ;  /* 0x0000000003037212 */ /* 0x000fc400078efcff */
[----:B------:R-:W-:Y:S02]  /*0200*/  LEA.HI.SX32 R0, R2, R5, 0x1a ;  /* 0x0000000502007211 */ /* 0x000fe400078fd2ff */
[C---:B------:R-:W-:Y:S02]  /*0210*/  LOP3.LUT R21, R3.reuse, 0x8, RZ, 0xfc, !PT ;  /* 0x0000000803157812 */ /* 0x040fe400078efcff */
[----:B------:R-:W-:Y:S01]  /*0220*/  LOP3.LUT R109, R3, 0xc, RZ, 0xfc, !PT ;  /* 0x0000000c036d7812 */ /* 0x000fe200078efcff */
[C---:B------:R-:W-:Y:S01]  /*0230*/  IMAD R2, R0.reuse, 0x10, R3 ;  /* 0x0000001000027824 */ /* 0x040fe200078e0203 */
[----:B------:R-:W-:Y:S01]  /*0240*/  ISETP.LT.AND P4, PT, R21, 0x10, !P2 ;  /* 0x000000101500780c */ /* 0x000fe20005781270 */
[----:B------:R-:W-:Y:S01]  /*0250*/  IMAD R9, R0, -0x160, R11 ;  /* 0xfffffea000097824 */ /* 0x000fe200078e020b */
[----:B------:R-:W1:Y:S01]  /*0260*/  LDC.64 R44, c[0x0][0x270] ;  /* 0x00009c00ff2c7b82 */ /* 0x000e620000000a00 */
[----:B------:R-:W-:Y:S01]  /*0270*/  IMAD R2, R2, 0x58, RZ ;  /* 0x0000005802027824 */ /* 0x000fe200078e02ff */
[----:B------:R-:W-:Y:S01]  /*0280*/  ISETP.LT.AND P0, PT, R109, 0x10, !P2 ;  /* 0x000000106d00780c */ /* 0x000fe20005701270 */
[----:B------:R-:W-:Y:S01]  /*0290*/  VIADD R65, R9, 0xffffff50 ;  /* 0xffffff5009417836 */ /* 0x000fe20000000000 */
[----:B------:R-:W-:Y:S01]  /*02a0*/  LOP3.LUT R10, R3, 0x4, RZ, 0xfc, !PT ;  /* 0x00000004030a7812 */ /* 0x000fe200078efcff */
[----:B------:R-:W-:Y:S01]  /*02b0*/  VIADD R48, R2, 0x2c0 ;  /* 0x000002c002307836 */ /* 0x000fe20000000000 */
[----:B------:R-:W-:-:S02]  /*02c0*/  SHF.R.S32.HI R8, RZ, 0x1f, R3 ;  /* 0x0000001fff087819 */ /* 0x000fc40000011403 */
[C---:B------:R-:W-:Y:S01]  /*02d0*/  ISETP.LT.U32.AND P3, PT, R65.reuse, 0x58, P4 ;  /* 0x000000584100780c */ /* 0x040fe20002761070 */
[----:B------:R-:W-:Y:S01]  /*02e0*/  IMAD.IADD R7, R48, 0x1, R65 ;  /* 0x0000000130077824 */ /* 0x000fe200078e0241 */
[----:B------:R-:W-:Y:S01]  /*02f0*/  ISETP.LT.U32.AND P1, PT, R65, 0x58, P0 ;  /* 0x000000584100780c */ /* 0x000fe20000721070 */
[----:B------:R-:W-:Y:S01]  /*0300*/  VIADD R64, R2, 0x420 ;  /* 0x0000042002407836 */ /* 0x000fe20000000000 */
[----:B------:R-:W-:Y:S01]  /*0310*/  SHF.R.S32.HI R116, RZ, 0x1b, R18 ;  /* 0x0000001bff747819 */ /* 0x000fe20000011412 */
[C---:B--2---:R-:W-:Y:S01]  /*0320*/  IMAD.WIDE R4, R7.reuse, 0x4, R16 ;  /* 0x0000000407047825 */ /* 0x044fe200078e0210 */
[----:B------:R-:W-:Y:S02]  /*0330*/  CS2R R60, SRZ ;  /* 0x00000000003c7805 */ /* 0x000fe4000001ff00 */
[----:B------:R-:W-:Y:S02]  /*0340*/  CS2R R62, SRZ ;  /* 0x00000000003e7805 */ /* 0x000fe4000001ff00 */
[----:B------:R-:W-:Y:S01]  /*0350*/  CS2R R36, SRZ ;  /* 0x0000000000247805 */ /* 0x000fe2000001ff00 */
[----:B-----5:R-:W-:Y:S01]  /*0360*/  IMAD.WIDE R6, R7, 0x4, R22 ;  /* 0x0000000407067825 */ /* 0x020fe200078e0216 */
[----:B------:R-:W-:-:S02]  /*0370*/  CS2R R38, SRZ ;  /* 0x0000000000267805 */ /* 0x000fc4000001ff00 */
[----:B------:R-:W-:Y:S02]  /*0380*/  CS2R R68, SRZ ;  /* 0x0000000000447805 */ /* 0x000fe4000001ff00 */
[----:B------:R-:W-:Y:S01]  /*0390*/  CS2R R70, SRZ ;  /* 0x0000000000467805 */ /* 0x000fe2000001ff00 */
[----:B------:R-:W-:Y:S01]  /*03a0*/  IMAD.IADD R13, R64, 0x1, R65 ;  /* 0x00000001400d7824 */ /* 0x000fe200078e0241 */
[----:B------:R2:W5:Y:S01]  /*03b0*/  @P3 LDG.E.EL.128 R24, desc[UR4][R4.64] ;  /* 0x0000000404183981 */ /* 0x000562000c2e1d00 */
[----:B------:R-:W-:Y:S02]  /*03c0*/  CS2R R72, SRZ ;  /* 0x0000000000487805 */ /* 0x000fe4000001ff00 */
[----:B------:R-:W-:Y:S02]  /*03d0*/  CS2R R74, SRZ ;  /* 0x00000000004a7805 */ /* 0x000fe4000001ff00 */
[----:B------:R-:W-:Y:S01]  /*03e0*/  CS2R R56, SRZ ;  /* 0x0000000000387805 */ /* 0x000fe2000001ff00 */
[----:B------:R1:W3:Y:S01]  /*03f0*/  @P3 LDG.E.EL.128 R112, desc[UR4][R6.64] ;  /* 0x0000000406703981 */ /* 0x0002e2000c2e1d00 */
[----:B------:R-:W-:-:S02]  /*0400*/  CS2R R58, SRZ ;  /* 0x00000000003a7805 */ /* 0x000fc4000001ff00 */
[----:B------:R-:W-:Y:S02]  /*0410*/  CS2R R40, SRZ ;  /* 0x0000000000287805 */ /* 0x000fe4000001ff00 */
[----:B------:R-:W-:Y:S02]  /*0420*/  CS2R R42, SRZ ;  /* 0x00000000002a7805 */ /* 0x000fe4000001ff00 */
[----:B------:R-:W-:Y:S01]  /*0430*/  P2R R85, PR, RZ, 0x10 ;  /* 0x00000010ff557803 */ /* 0x000fe20000000000 */
[----:B--2---:R-:W-:-:S04]  /*0440*/  IMAD.WIDE R4, R13, 0x4, R16 ;  /* 0x000000040d047825 */ /* 0x004fc800078e0210 */
[----:B------:R-:W-:Y:S01]  /*0450*/  IMAD.WIDE R12, R13, 0x4, R22 ;  /* 0x000000040d0c7825 */ /* 0x000fe200078e0216 */
[----:B------:R2:W4:Y:S04]  /*0460*/  @P1 LDG.E.EL.128 R28, desc[UR4][R4.64] ;  /* 0x00000004041c1981 */ /* 0x000528000c2e1d00 */
[----:B------:R1:W4:Y:S01]  /*0470*/  @P1 LDG.E.EL.128 R32, desc[UR4][R12.64] ;  /* 0x000000040c201981 */ /* 0x000322000c2e1d00 */
[----:B------:R-:W-:Y:S01]  /*0480*/  ISETP.LT.AND P5, PT, R10, 0x10, !P2 ;  /* 0x000000100a00780c */ /* 0x000fe200057a1270 */
[----:B------:R-:W-:Y:S01]  /*0490*/  VIADD R20, R2, 0x160 ;  /* 0x0000016002147836 */ /* 0x000fe20000000000 */
[----:B------:R-:W-:-:S03]  /*04a0*/  ISETP.GE.AND P2, PT, R3, 0x10, PT ;  /* 0x000000100300780c */ /* 0x000fc60003f46270 */
[----:B------:R-:W-:Y:S01]  /*04b0*/  IMAD.IADD R15, R20, 0x1, R65 ;  /* 0x00000001140f7824 */ /* 0x000fe200078e0241 */
[----:B------:R-:W-:-:S03]  /*04c0*/  ISETP.LT.AND P6, PT, R11, 0x580, !P2 ;  /* 0x000005800b00780c */ /* 0x000fc600057c1270 */
[----:B01----:R-:W-:-:S04]  /*04d0*/  IMAD.WIDE R6, R15, 0x4, R16 ;  /* 0x000000040f067825 */ /* 0x003fc800078e0210 */
[----:B------:R-:W-:Y:S01]  /*04e0*/  IMAD.WIDE R14, R15, 0x4, R22 ;  /* 0x000000040f0e7825 */ /* 0x000fe200078e0216 */
[----:B--2---:R-:W-:-:S03]  /*04f0*/  CS2R R4, SRZ ;  /* 0x0000000000047805 */ /* 0x004fc6000001ff00 */
[----:B------:R-:W-:-:S04]  /*0500*/  IMAD.IADD R19, R2, 0x1, R65 ;  /* 0x0000000102137824 */ /* 0x000fc800078e0241 */
[----:B------:R-:W-:Y:S01]  /*0510*/  IMAD.WIDE R12, R19, 0x4, R16 ;  /* 0x00000004130c7825 */ /* 0x000fe200078e0210 */
[----:B-----5:R-:W-:Y:S02]  /*0520*/  SEL R108, R24, RZ, P3 ;  /* 0x000000ff186c7207 */ /* 0x020fe40001800000 */
[----:B------:R-:W-:Y:S02]  /*0530*/  SEL R110, R25, RZ, P3 ;  /* 0x000000ff196e7207 */ /* 0x000fe40001800000 */
[----:B------:R-:W-:Y:S02]  /*0540*/  SEL R117, R26, RZ, P3 ;  /* 0x000000ff1a757207 */ /* 0x000fe40001800000 */
[----:B------:R-:W-:Y:S02]  /*0550*/  SEL R118, R27, RZ, P3 ;  /* 0x000000ff1b767207 */ /* 0x000fe40001800000 */
[----:B---3--:R-:W-:Y:S02]  /*0560*/  SEL R111, R112, RZ, P3 ;  /* 0x000000ff706f7207 */ /* 0x008fe40001800000 */
[----:B------:R-:W-:-:S02]  /*0570*/  SEL R113, R113, RZ, P3 ;  /* 0x000000ff71717207 */ /* 0x000fc40001800000 */
[----:B------:R-:W-:Y:S02]  /*0580*/  SEL R120, R114, RZ, P3 ;  /* 0x000000ff72787207 */ /* 0x000fe40001800000 */
[----:B------:R-:W-:Y:S02]  /*0590*/  SEL R119, R115, RZ, P3 ;  /* 0x000000ff73777207 */ /* 0x000fe40001800000 */
[----:B------:R-:W-:Y:S02]  /*05a0*/  ISETP.LT.U32.AND P3, PT, R65, 0x58, P5 ;  /* 0x000000584100780c */ /* 0x000fe40002f61070 */
[----:B----4-:R-:W-:Y:S02]  /*05b0*/  SEL R94, R28, RZ, P1 ;  /* 0x000000ff1c5e7207 */ /* 0x010fe40000800000 */
[----:B------:R-:W-:Y:S02]  /*05c0*/  SEL R112, R29, RZ, P1 ;  /* 0x000000ff1d707207 */ /* 0x000fe40000800000 */
[----:B------:R-:W-:-:S02]  /*05d0*/  CS2R R28, SRZ ;  /* 0x00000000001c7805 */ /* 0x000fc4000001ff00 */
[----:B------:R-:W-:Y:S02]  /*05e0*/  SEL R114, R30, RZ, P1 ;  /* 0x000000ff1e727207 */ /* 0x000fe40000800000 */
[----:B------:R-:W-:Y:S02]  /*05f0*/  SEL R115, R31, RZ, P1 ;  /* 0x000000ff1f737207 */ /* 0x000fe40000800000 */
[----:B------:R-:W-:Y:S02]  /*0600*/  CS2R R30, SRZ ;  /* 0x00000000001e7805 */ /* 0x000fe4000001ff00 */
[----:B------:R-:W-:Y:S02]  /*0610*/  SEL R107, R32, RZ, P1 ;  /* 0x000000ff206b7207 */ /* 0x000fe40000800000 */
[----:B------:R-:W-:Y:S01]  /*0620*/  SEL R121, R33, RZ, P1 ;  /* 0x000000ff21797207 */ /* 0x000fe20000800000 */
[----:B------:R0:W2:Y:S01]  /*0630*/  @P3 LDG.E.EL.128 R76, desc[UR4][R6.64] ;  /* 0x00000004064c3981 */ /* 0x0000a2000c2e1d00 */
[----:B------:R-:W-:-:S02]  /*0640*/  SEL R123, R34, RZ, P1 ;  /* 0x000000ff227b7207 */ /* 0x000fc40000800000 */
[----:B------:R-:W-:Y:S01]  /*0650*/  SEL R122, R35, RZ, P1 ;  /* 0x000000ff237a7207 */ /* 0x000fe20000800000 */
[----:B------:R1:W3:Y:S01]  /*0660*/  @P3 LDG.E.EL.128 R28, desc[UR4][R14.64] ;  /* 0x000000040e1c3981 */ /* 0x0002e2000c2e1d00 */
[----:B------:R-:W-:Y:S02]  /*0670*/  ISETP.LT.U32.AND P1, PT, R65, 0x58, P6 ;  /* 0x000000584100780c */ /* 0x000fe40003721070 */
[----:B------:R-:W-:Y:S02]  /*0680*/  CS2R R24, SRZ ;  /* 0x0000000000187805 */ /* 0x000fe4000001ff00 */
[----:B------:R-:W-:Y:S02]  /*0690*/  CS2R R26, SRZ ;  /* 0x00000000001a7805 */ /* 0x000fe4000001ff00 */
[----:B0-----:R-:W-:Y:S01]  /*06a0*/  CS2R R6, SRZ ;  /* 0x0000000000067805 */ /* 0x001fe2000001ff00 */
[----:B-1----:R-:W-:-:S06]  /*06b0*/  IMAD.WIDE R14, R19, 0x4, R22 ;  /* 0x00000004130e7825 */ /* 0x002fcc00078e0216 */
[----:B------:R0:W4:Y:S04]  /*06c0*/  @P1 LDG.E.EL.128 R24, desc[UR4][R12.64] ;  /* 0x000000040c181981 */ /* 0x000128000c2e1d00 */
[----:B------:R-:W5:Y:S01]  /*06d0*/  @P1 LDG.E.EL.128 R4, desc[UR4][R14.64] ;  /* 0x000000040e041981 */ /* 0x000f62000c2e1d00 */
[----:B------:R-:W-:-:S04]  /*06e0*/  LEA.HI R8, R8, R3, RZ, 0x2 ;  /* 0x0000000308087211 */ /* 0x000fc800078f10ff */
[----:B------:R-:W-:Y:S01]  /*06f0*/  LOP3.LUT R16, R8, 0x1ffffffc, RZ, 0xc0, !PT ;  /* 0x1ffffffc08107812 */ /* 0x000fe200078ec0ff */
[----:B0-----:R-:W-:-:S04]  /*0700*/  IMAD.MOV.U32 R12, RZ, RZ, 0x58 ;  /* 0x00000058ff0c7424 */ /* 0x001fc800078e00ff */
[----:B------:R-:W-:Y:S01]  /*0710*/  IMAD.IADD R17, R3, 0x1, -R16 ;  /* 0x0000000103117824 */ /* 0x000fe200078e0a10 */
[----:B------:R-:W-:-:S03]  /*0720*/  SGXT R116, R116, 0x1 ;  /* 0x000000017474781a */ /* 0x000fc60000000200 */
[----:B------:R-:W-:Y:S01]  /*0730*/  IMAD R17, R0, 0x19, R17 ;  /* 0x0000001900117824 */ /* 0x000fe200078e0211 */
[----:B------:R-:W-:-:S03]  /*0740*/  SHF.R.S32.HI R8, RZ, 0x2, R8 ;  /* 0x00000002ff087819 */ /* 0x000fc60000011408 */
[----:B------:R-:W-:Y:S01]  /*0750*/  IMAD R89, R17, R12, 0x210 ;  /* 0x0000021011597424 */ /* 0x000fe200078e020c */
[----:B------:R-:W-:-:S03]  /*0760*/  LEA.HI R10, R116, R10, RZ, 0x2 ;  /* 0x0000000a740a7211 */ /* 0x000fc600078f10ff */
[----:B------:R-:W-:Y:S01]  /*0770*/  IMAD R8, R8, 0x1b8, R89 ;  /* 0x000001b808087824 */ /* 0x000fe200078e0259 */
[----:B------:R-:W-:Y:S01]  /*0780*/  SHF.R.S32.HI R10, RZ, 0x2, R10 ;  /* 0x00000002ff0a7819 */ /* 0x000fe2000001140a */
[----:B------:R-:W-:-:S04]  /*0790*/  IMAD.WIDE R66, R9, 0x4, R66 ;  /* 0x0000000409427825 */ /* 0x000fc800078e0242 */
[----:B------:R-:W-:Y:S02]  /*07a0*/  IMAD R10, R10, 0x1b8, R89 ;  /* 0x000001b80a0a7824 */ /* 0x000fe400078e0259 */
[----:B------:R-:W-:-:S04]  /*07b0*/  IMAD.WIDE R52, R9, 0x4, R52 ;  /* 0x0000000409347825 */ /* 0x000fc800078e0234 */
[----:B------:R-:W-:-:S04]  /*07c0*/  IMAD.WIDE R54, R9, 0x4, R54 ;  /* 0x0000000409367825 */ /* 0x000fc800078e0236 */
[----:B------:R-:W-:Y:S01]  /*07d0*/  IMAD.WIDE R44, R9, 0x4, R44 ;  /* 0x00000004092c7825 */ /* 0x000fe200078e022c */
[----:B------:R-:W-:Y:S02]  /*07e0*/  CS2R R32, SRZ ;  /* 0x0000000000207805 */ /* 0x000fe4000001ff00 */
[----:B------:R-:W-:Y:S02]  /*07f0*/  CS2R R34, SRZ ;  /* 0x0000000000227805 */ /* 0x000fe4000001ff00 */
[----:B------:R-:W-:Y:S02]  /*0800*/  CS2R R16, SRZ ;  /* 0x0000000000107805 */ /* 0x000fe4000001ff00 */
[----:B------:R-:W-:Y:S02]  /*0810*/  CS2R R18, SRZ ;  /* 0x0000000000127805 */ /* 0x000fe4000001ff00 */
[----:B--2---:R-:W-:Y:S02]  /*0820*/  SEL R91, R79, RZ, P3 ;  /* 0x000000ff4f5b7207 */ /* 0x004fe40001800000 */
[----:B------:R-:W-:-:S02]  /*0830*/  SEL R76, R76, RZ, P3 ;  /* 0x000000ff4c4c7207 */ /* 0x000fc40001800000 */
[----:B------:R-:W-:Y:S01]  /*0840*/  SEL R49, R77, RZ, P3 ;  /* 0x000000ff4d317207 */ /* 0x000fe20001800000 */
[----:B------:R-:W-:Y:S01]  /*0850*/  VIADD R77, R9, 0xfffffef8 ;  /* 0xfffffef8094d7836 */ /* 0x000fe20000000000 */
[----:B------:R-:W-:Y:S02]  /*0860*/  SEL R84, R78, RZ, P3 ;  /* 0x000000ff4e547207 */ /* 0x000fe40001800000 */
[----:B---3--:R-:W-:Y:S02]  /*0870*/  SEL R79, R28, RZ, P3 ;  /* 0x000000ff1c4f7207 */ /* 0x008fe40001800000 */
[----:B------:R-:W-:Y:S02]  /*0880*/  SEL R80, R29, RZ, P3 ;  /* 0x000000ff1d507207 */ /* 0x000fe40001800000 */
[----:B------:R-:W-:Y:S02]  /*0890*/  SEL R95, R30, RZ, P3 ;  /* 0x000000ff1e5f7207 */ /* 0x000fe40001800000 */
[----:B------:R-:W-:-:S02]  /*08a0*/  SEL R92, R31, RZ, P3 ;  /* 0x000000ff1f5c7207 */ /* 0x000fc40001800000 */
[----:B------:R-:W-:Y:S01]  /*08b0*/  ISETP.GT.AND P3, PT, R9, 0x107, P6 ;  /* 0x000001070900780c */ /* 0x000fe20003764270 */
[----:B------:R-:W-:Y:S01]  /*08c0*/  IMAD.IADD R13, R2, 0x1, R77 ;  /* 0x00000001020d7824 */ /* 0x000fe200078e024d */
[----:B----4-:R-:W-:Y:S02]  /*08d0*/  SEL R78, R24, RZ, P1 ;  /* 0x000000ff184e7207 */ /* 0x010fe40000800000 */
[----:B------:R-:W-:Y:S01]  /*08e0*/  SEL R81, R25, RZ, P1 ;  /* 0x000000ff19517207 */ /* 0x000fe20000800000 */
[----:B------:R-:W-:Y:S01]  /*08f0*/  IMAD.WIDE R12, R13, 0x4, R50 ;  /* 0x000000040d0c7825 */ /* 0x000fe200078e0232 */
[----:B------:R-:W-:Y:S02]  /*0900*/  SEL R82, R26, RZ, P1 ;  /* 0x000000ff1a527207 */ /* 0x000fe40000800000 */
[----:B------:R-:W-:Y:S02]  /*0910*/  SEL R86, R27, RZ, P1 ;  /* 0x000000ff1b567207 */ /* 0x000fe40000800000 */
[----:B-----5:R-:W-:-:S02]  /*0920*/  SEL R83, R4, RZ, P1 ;  /* 0x000000ff04537207 */ /* 0x020fc40000800000 */
[----:B------:R-:W-:Y:S01]  /*0930*/  SEL R90, R5, RZ, P1 ;  /* 0x000000ff055a7207 */ /* 0x000fe20000800000 */
[----:B------:R0:W2:Y:S01]  /*0940*/  @P3 LDG.E.EL.128 R60, desc[UR4][R12.64] ;  /* 0x000000040c3c3981 */ /* 0x0000a2000c2e1d00 */
[----:B------:R-:W-:Y:S02]  /*0950*/  SEL R93, R6, RZ, P1 ;  /* 0x000000ff065d7207 */ /* 0x000fe40000800000 */
[----:B------:R-:W-:Y:S01]  /*0960*/  SEL R97, R7, RZ, P1 ;  /* 0x000000ff07617207 */ /* 0x000fe20000800000 */
[--C-:B------:R-:W-:Y:S01]  /*0970*/  IMAD.IADD R15, R8, 0x1, R77.reuse ;  /* 0x00000001080f7824 */ /* 0x100fe200078e024d */
[----:B------:R-:W-:Y:S02]  /*0980*/  ISETP.GT.AND P1, PT, R9, 0x107, P5 ;  /* 0x000001070900780c */ /* 0x000fe40002f24270 */
[----:B------:R-:W-:Y:S02]  /*0990*/  CS2R R4, SRZ ;  /* 0x0000000000047805 */ /* 0x000fe4000001ff00 */
[----:B------:R-:W-:Y:S01]  /*09a0*/  CS2R R6, SRZ ;  /* 0x0000000000067805 */ /* 0x000fe2000001ff00 */
[--C-:B------:R-:W-:Y:S01]  /*09b0*/  IMAD.IADD R99, R10, 0x1, R77.reuse ;  /* 0x000000010a637824 */ /* 0x100fe200078e024d */
[----:B------:R-:W3:Y:S01]  /*09c0*/  @P3 LDG.E.EL.128 R68, desc[UR4][R66.64+-0x420] ;  /* 0xfffbe00442443981 */ /* 0x000ee2000c2e1d00 */
[----:B0-----:R-:W-:-:S02]  /*09d0*/  IMAD.IADD R13, R20, 0x1, R77 ;  /* 0x00000001140d7824 */ /* 0x001fc400078e024d */
[----:B------:R-:W-:Y:S01]  /*09e0*/  IMAD.WIDE R14, R15, 0x4, R46 ;  /* 0x000000040f0e7825 */ /* 0x000fe200078e022e */
[----:B------:R-:W4:Y:S03]  /*09f0*/  @P3 LDG.E.EL.128 R72, desc[UR4][R52.64+-0x420] ;  /* 0xfffbe00434483981 */ /* 0x000f26000c2e1d00 */
[----:B------:R-:W-:Y:S01]  /*0a00*/  IMAD.WIDE R12, R13, 0x4, R50 ;  /* 0x000000040d0c7825 */ /* 0x000fe200078e0232 */
[----:B------:R0:W5:Y:S04]  /*0a10*/  @P3 LDG.E.EL.128 R4, desc[UR4][R14.64] ;  /* 0x000000040e043981 */ /* 0x000168000c2e1d00 */
[----:B------:R1:W5:Y:S01]  /*0a20*/  @P1 LDG.E.EL.128 R36, desc[UR4][R12.64] ;  /* 0x000000040c241981 */ /* 0x000362000c2e1d00 */
[----:B------:R-:W-:-:S03]  /*0a30*/  IMAD.WIDE R98, R99, 0x4, R46 ;  /* 0x0000000463627825 */ /* 0x000fc600078e022e */
[----:B------:R-:W5:Y:S01]  /*0a40*/  @P3 LDG.E.EL.128 R56, desc[UR4][R54.64+-0x420] ;  /* 0xfffbe00436383981 */ /* 0x000f62000c2e1d00 */
[----:B0-----:R-:W-:-:S03]  /*0a50*/  CS2R R14, SRZ ;  /* 0x00000000000e7805 */ /* 0x001fc6000001ff00 */
[----:B------:R-:W5:Y:S01]  /*0a60*/  @P3 LDG.E.EL.128 R40, desc[UR4][R44.64+-0x420] ;  /* 0xfffbe0042c283981 */ /* 0x000f62000c2e1d00 */
[----:B-1----:R-:W-:-:S03]  /*0a70*/  CS2R R12, SRZ ;  /* 0x00000000000c7805 */ /* 0x002fc6000001ff00 */
[----:B------:R-:W5:Y:S04]  /*0a80*/  @P1 LDG.E.EL.128 R32, desc[UR4][R66.64+-0x420] ;  /* 0xfffbe00442201981 */ /* 0x000f68000c2e1d00 */
[----:B------:R-:W5:Y:S01]  /*0a90*/  @P1 LDG.E.EL.128 R12, desc[UR4][R98.64] ;  /* 0x00000004620c1981 */ /* 0x000f62000c2e1d00 */
[----:B------:R-:W-:Y:S02]  /*0aa0*/  CS2R R28, SRZ ;  /* 0x00000000001c7805 */ /* 0x000fe4000001ff00 */
[----:B------:R-:W-:Y:S02]  /*0ab0*/  CS2R R30, SRZ ;  /* 0x00000000001e7805 */ /* 0x000fe4000001ff00 */
[----:B------:R-:W-:Y:S02]  /*0ac0*/  CS2R R24, SRZ ;  /* 0x0000000000187805 */ /* 0x000fe4000001ff00 */
[----:B------:R-:W-:Y:S01]  /*0ad0*/  CS2R R26, SRZ ;  /* 0x00000000001a7805 */ /* 0x000fe2000001ff00 */
[----:B------:R-:W5:Y:S04]  /*0ae0*/  @P1 LDG.E.EL.128 R16, desc[UR4][R54.64+-0x420] ;  /* 0xfffbe00436101981 */ /* 0x000f68000c2e1d00 */
[----:B------:R-:W5:Y:S04]  /*0af0*/  @P1 LDG.E.EL.128 R28, desc[UR4][R52.64+-0x420] ;  /* 0xfffbe004341c1981 */ /* 0x000f68000c2e1d00 */
[----:B------:R-:W5:Y:S01]  /*0b00*/  @P1 LDG.E.EL.128 R24, desc[UR4][R44.64+-0x420] ;  /* 0xfffbe0042c181981 */ /* 0x000f62000c2e1d00 */
[----:B--2---:R-:W-:-:S02]  /*0b10*/  SEL R146, R60, RZ, P3 ;  /* 0x000000ff3c927207 */ /* 0x004fc40001800000 */
[----:B------:R-:W-:Y:S02]  /*0b20*/  SEL R145, R61, RZ, P3 ;  /* 0x000000ff3d917207 */ /* 0x000fe40001800000 */
[----:B------:R-:W-:Y:S02]  /*0b30*/  SEL R144, R62, RZ, P3 ;  /* 0x000000ff3e907207 */ /* 0x000fe40001800000 */
[----:B------:R-:W-:Y:S02]  /*0b40*/  SEL R124, R63, RZ, P3 ;  /* 0x000000ff3f7c7207 */ /* 0x000fe40001800000 */
[----:B---3--:R-:W-:Y:S02]  /*0b50*/  SEL R133, R71, RZ, P3 ;  /* 0x000000ff47857207 */ /* 0x008fe40001800000 */
[----:B------:R-:W-:Y:S02]  /*0b60*/  SEL R125, R70, RZ, P3 ;  /* 0x000000ff467d7207 */ /* 0x000fe40001800000 */
[----:B------:R-:W-:-:S02]  /*0b70*/  SEL R130, R69, RZ, P3 ;  /* 0x000000ff45827207 */ /* 0x000fc40001800000 */
[----:B------:R-:W-:Y:S02]  /*0b80*/  SEL R131, R68, RZ, P3 ;  /* 0x000000ff44837207 */ /* 0x000fe40001800000 */
[----:B----4-:R-:W-:Y:S02]  /*0b90*/  SEL R132, R72, RZ, P3 ;  /* 0x000000ff48847207 */ /* 0x010fe40001800000 */
[----:B------:R-:W-:Y:S02]  /*0ba0*/  SEL R134, R73, RZ, P3 ;  /* 0x000000ff49867207 */ /* 0x000fe40001800000 */
[----:B------:R-:W-:Y:S02]  /*0bb0*/  SEL R136, R74, RZ, P3 ;  /* 0x000000ff4a887207 */ /* 0x000fe40001800000 */
[----:B------:R-:W-:Y:S02]  /*0bc0*/  SEL R139, R75, RZ, P3 ;  /* 0x000000ff4b8b7207 */ /* 0x000fe40001800000 */
[----:B-----5:R-:W-:-:S02]  /*0bd0*/  SEL R60, R56, RZ, P3 ;  /* 0x000000ff383c7207 */ /* 0x020fc40001800000 */
[----:B------:R-:W-:Y:S02]  /*0be0*/  SEL R61, R57, RZ, P3 ;  /* 0x000000ff393d7207 */ /* 0x000fe40001800000 */
[----:B------:R-:W-:Y:S02]  /*0bf0*/  SEL R58, R58, RZ, P3 ;  /* 0x000000ff3a3a7207 */ /* 0x000fe40001800000 */
[----:B------:R-:W-:Y:S02]  /*0c00*/  SEL R59, R59, RZ, P3 ;  /* 0x000000ff3b3b7207 */ /* 0x000fe40001800000 */
[----:B------:R-:W-:Y:S02]  /*0c10*/  SEL R63, R40, RZ, P3 ;  /* 0x000000ff283f7207 */ /* 0x000fe40001800000 */
[----:B------:R-:W-:Y:S02]  /*0c20*/  SEL R62, R41, RZ, P3 ;  /* 0x000000ff293e7207 */ /* 0x000fe40001800000 */
[----:B------:R-:W-:-:S02]  /*0c30*/  SEL R69, R42, RZ, P3 ;  /* 0x000000ff2a457207 */ /* 0x000fc40001800000 */
[----:B------:R-:W-:Y:S02]  /*0c40*/  SEL R68, R43, RZ, P3 ;  /* 0x000000ff2b447207 */ /* 0x000fe40001800000 */
[----:B------:R-:W-:Y:S02]  /*0c50*/  SEL R70, R4, RZ, P3 ;  /* 0x000000ff04467207 */ /* 0x000fe40001800000 */
[----:B------:R-:W-:Y:S02]  /*0c60*/  SEL R71, R5, RZ, P3 ;  /* 0x000000ff05477207 */ /* 0x000fe40001800000 */
[----:B------:R-:W-:Y:S02]  /*0c70*/  SEL R72, R6, RZ, P3 ;  /* 0x000000ff06487207 */ /* 0x000fe40001800000 */
[----:B------:R-:W-:Y:S02]  /*0c80*/  SEL R73, R7, RZ, P3 ;  /* 0x000000ff07497207 */ /* 0x000fe40001800000 */
[----:B------:R-:W-:Y:S01]  /*0c90*/  ISETP.GT.AND P3, PT, R9, 0x107, P4 ;  /* 0x000001070900780c */ /* 0x000fe20002764270 */
[--C-:B------:R-:W-:Y:S01]  /*0ca0*/  IMAD.IADD R41, R48, 0x1, R77.reuse ;  /* 0x0000000130297824 */ /* 0x100fe200078e024d */
[----:B------:R-:W-:Y:S01]  /*0cb0*/  SEL R101, R13, RZ, P1 ;  /* 0x000000ff0d657207 */ /* 0x000fe20000800000 */
[----:B------:R-:W-:Y:S01]  /*0cc0*/  IMAD.IADD R13, R64, 0x1, R77 ;  /* 0x00000001400d7824 */ /* 0x000fe200078e024d */
[----:B------:R-:W-:Y:S01]  /*0cd0*/  SEL R140, R35, RZ, P1 ;  /* 0x000000ff238c7207 */ /* 0x000fe20000800000 */
[----:B------:R-:W-:Y:S01]  /*0ce0*/  IMAD.WIDE R40, R41, 0x4, R50 ;  /* 0x0000000429287825 */ /* 0x000fe200078e0232 */
[----:B------:R-:W-:-:S02]  /*0cf0*/  SEL R137, R34, RZ, P1 ;  /* 0x000000ff22897207 */ /* 0x000fc40000800000 */
[----:B------:R-:W-:Y:S02]  /*0d00*/  CS2R R34, SRZ ;  /* 0x0000000000227805 */ /* 0x000fe4000001ff00 */
[----:B------:R-:W-:Y:S01]  /*0d10*/  SEL R138, R33, RZ, P1 ;  /* 0x000000ff218a7207 */ /* 0x000fe20000800000 */
[----:B------:R-:W-:Y:S01]  /*0d20*/  IMAD.WIDE R50, R13, 0x4, R50 ;  /* 0x000000040d327825 */ /* 0x000fe200078e0232 */
[----:B------:R-:W-:Y:S02]  /*0d30*/  SEL R135, R32, RZ, P1 ;  /* 0x000000ff20877207 */ /* 0x000fe40000800000 */
[----:B------:R-:W-:Y:S02]  /*0d40*/  CS2R R32, SRZ ;  /* 0x0000000000207805 */ /* 0x000fe4000001ff00 */
[----:B------:R-:W-:Y:S02]  /*0d50*/  SEL R100, R12, RZ, P1 ;  /* 0x000000ff0c647207 */ /* 0x000fe40000800000 */
[----:B------:R-:W-:-:S02]  /*0d60*/  CS2R R4, SRZ ;  /* 0x0000000000047805 */ /* 0x000fc4000001ff00 */
[----:B------:R-:W-:Y:S02]  /*0d70*/  SEL R104, R14, RZ, P1 ;  /* 0x000000ff0e687207 */ /* 0x000fe40000800000 */
[----:B------:R-:W-:Y:S02]  /*0d80*/  CS2R R6, SRZ ;  /* 0x0000000000067805 */ /* 0x000fe4000001ff00 */
[----:B------:R-:W-:Y:S02]  /*0d90*/  SEL R106, R15, RZ, P1 ;  /* 0x000000ff0f6a7207 */ /* 0x000fe40000800000 */
[----:B------:R-:W-:Y:S02]  /*0da0*/  CS2R R12, SRZ ;  /* 0x00000000000c7805 */ /* 0x000fe4000001ff00 */
[----:B------:R-:W-:Y:S01]  /*0db0*/  CS2R R14, SRZ ;  /* 0x00000000000e7805 */ /* 0x000fe2000001ff00 */
[----:B------:R-:W2:Y:S01]  /*0dc0*/  @P3 LDG.E.EL.128 R32, desc[UR4][R52.64+-0x420] ;  /* 0xfffbe00434203981 */ /* 0x000ea2000c2e1d00 */
[----:B------:R-:W-:-:S03]  /*0dd0*/  SEL R128, R36, RZ, P1 ;  /* 0x000000ff24807207 */ /* 0x000fc60000800000 */
[----:B------:R-:W3:Y:S01]  /*0de0*/  @P3 LDG.E.EL.128 R4, desc[UR4][R40.64] ;  /* 0x0000000428043981 */ /* 0x000ee2000c2e1d00 */
[----:B------:R-:W-:-:S03]  /*0df0*/  SEL R127, R37, RZ, P1 ;  /* 0x000000ff257f7207 */ /* 0x000fc60000800000 */
[----:B------:R-:W4:Y:S01]  /*0e00*/  @P3 LDG.E.EL.128 R12, desc[UR4][R66.64+-0x420] ;  /* 0xfffbe004420c3981 */ /* 0x000f22000c2e1d00 */
        /* <DEDUP_REMOVED lines=14> */
[----:B------:R-:W-:Y:S02]  /*0ef0*/  ISETP.GT.AND P1, PT, R9, 0x107, P0 ;  /* 0x000001070900780c */ /* 0x000fe40000724270 */
[----:B------:R-:W-:Y:S02]  /*0f00*/  CS2R R24, SRZ ;  /* 0x0000000000187805 */ /* 0x000fe4000001ff00 */
[----:B------:R-:W-:Y:S02]  /*0f10*/  CS2R R26, SRZ ;  /* 0x00000000001a7805 */ /* 0x000fe4000001ff00 */
[----:B------:R-:W-:-:S02]  /*0f20*/  CS2R R28, SRZ ;  /* 0x00000000001c7805 */ /* 0x000fc4000001ff00 */
[----:B------:R-:W-:-:S05]  /*0f30*/  CS2R R30, SRZ ;  /* 0x00000000001e7805 */ /* 0x000fca000001ff00 */
[----:B------:R0:W5:Y:S04]  /*0f40*/  @P1 LDG.E.EL.128 R24, desc[UR4][R50.64] ;  /* 0x0000000432181981 */ /* 0x000168000c2e1d00 */
[----:B------:R1:W5:Y:S01]  /*0f50*/  @P1 LDG.E.EL.128 R28, desc[UR4][R66.64+-0x420] ;  /* 0xfffbe004421c1981 */ /* 0x000362000c2e1d00 */
[----:B------:R-:W-:Y:S01]  /*0f60*/  FADD R37, R112, R121 ;  /* 0x0000007970257221 */ /* 0x000fe20000000000 */
[----:B------:R-:W-:Y:S01]  /*0f70*/  FADD R39, R110, R113 ;  /* 0x000000716e277221 */ /* 0x000fe20000000000 */
[----:B------:R-:W-:Y:S01]  /*0f80*/  FADD R113, R127, -R138 ;  /* 0x8000008a7f717221 */ /* 0x000fe20000000000 */
[----:B0-----:R-:W-:Y:S01]  /*0f90*/  FADD R51, R132, 0.0010000000474974513054 ;  /* 0x3a83126f84337421 */ /* 0x001fe20000000000 */
[----:B------:R-:W-:-:S03]  /*0fa0*/  LEA.HI R42, R116, R21, RZ, 0x2 ;  /* 0x00000015742a7211 */ /* 0x000fc600078f10ff */
[----:B------:R0:W2:Y:S01]  /*0fb0*/  MUFU.SQRT R57, R51 ;  /* 0x0000003300397308 */ /* 0x0000a20000002000 */
[----:B------:R-:W-:Y:S01]  /*0fc0*/  FADD R38, R115, R122 ;  /* 0x0000007a73267221 */ /* 0x000fe20000000000 */
[----:B------:R-:W-:Y:S02]  /*0fd0*/  CS2R R16, SRZ ;  /* 0x0000000000107805 */ /* 0x000fe4000001ff00 */
[----:B------:R-:W-:Y:S01]  /*0fe0*/  CS2R R18, SRZ ;  /* 0x0000000000127805 */ /* 0x000fe2000001ff00 */
[----:B-1----:R-:W-:Y:S01]  /*0ff0*/  FADD R67, R124, -R133 ;  /* 0x800000857c437221 */ /* 0x002fe20000000000 */
[----:B------:R-:W-:Y:S01]  /*1000*/  FADD R145, R145, -R130 ;  /* 0x8000008291917221 */ /* 0x000fe20000000000 */
[----:B0-----:R-:W-:Y:S01]  /*1010*/  FADD R51, R136, 0.0010000000474974513054 ;  /* 0x3a83126f88337421 */ /* 0x001fe20000000000 */
[----:B------:R-:W-:Y:S02]  /*1020*/  SHF.R.S32.HI R42, RZ, 0x2, R42 ;  /* 0x00000002ff2a7819 */ /* 0x000fe4000001142a */
[----:B------:R0:W5:Y:S01]  /*1030*/  @P1 LDG.E.EL.128 R16, desc[UR4][R52.64+-0x420] ;  /* 0xfffbe00434101981 */ /* 0x000162000c2e1d00 */
[----:B------:R1:W-:Y:S01]  /*1040*/  MUFU.SQRT R124, R51 ;  /* 0x00000033007c7308 */ /* 0x0003e20000002000 */
[----:B------:R-:W-:Y:S01]  /*1050*/  LEA.HI R43, R116, R109, RZ, 0x2 ;  /* 0x0000006d742b7211 */ /* 0x000fe200078f10ff */
[----:B------:R-:W-:Y:S01]  /*1060*/  FADD R110, R126, -R137 ;  /* 0x800000897e6e7221 */ /* 0x000fe20000000000 */
[----:B------:R-:W-:-:S02]  /*1070*/  IMAD R66, R42, 0x1b8, R89 ;  /* 0x000001b82a427824 */ /* 0x000fc400078e0259 */
[----:B-1----:R-:W-:Y:S01]  /*1080*/  FADD R51, R141, 0.0010000000474974513054 ;  /* 0x3a83126f8d337421 */ /* 0x002fe20000000000 */
[----:B0-----:R-:W-:-:S03]  /*1090*/  FADD R52, R139, 0.0010000000474974513054 ;  /* 0x3a83126f8b347421 */ /* 0x001fc60000000000 */
[----:B------:R0:W-:Y:S01]  /*10a0*/  MUFU.SQRT R116, R51 ;  /* 0x0000003300747308 */ /* 0x0001e20000002000 */
[----:B------:R-:W-:Y:S01]  /*10b0*/  FADD R40, R108, R111 ;  /* 0x0000006f6c287221 */ /* 0x000fe20000000000 */
[----:B------:R-:W-:Y:S01]  /*10c0*/  FADD R108, R129, -R140 ;  /* 0x8000008c816c7221 */ /* 0x000fe20000000000 */
[----:B------:R-:W-:Y:S01]  /*10d0*/  FADD R144, R144, -R125 ;  /* 0x8000007d90907221 */ /* 0x000fe20000000000 */
[----:B0-----:R-:W-:-:S04]  /*10e0*/  FADD R51, R143, 0.0010000000474974513054 ;  /* 0x3a83126f8f337421 */ /* 0x001fc80000000000 */
[----:B------:R0:W-:Y:S02]  /*10f0*/  MUFU.SQRT R125, R52 ;  /* 0x00000034007d7308 */ /* 0x0001e40000002000 */
[----:B0-----:R-:W-:Y:S01]  /*1100*/  FADD R52, R142, 0.0010000000474974513054 ;  /* 0x3a83126f8e347421 */ /* 0x001fe20000000000 */
[----:B--2---:R-:W-:Y:S02]  /*1110*/  SEL R32, R32, RZ, P3 ;  /* 0x000000ff20207207 */ /* 0x004fe40001800000 */
[----:B---3--:R-:W-:Y:S02]  /*1120*/  SEL R6, R6, RZ, P3 ;  /* 0x000000ff06067207 */ /* 0x008fe40001800000 */
[----:B----4-:R-:W-:Y:S01]  /*1130*/  SEL R121, R14, RZ, P3 ;  /* 0x000000ff0e797207 */ /* 0x010fe20001800000 */
[----:B------:R-:W-:-:S04]  /*1140*/  FADD R32, R32, 0.0010000000474974513054 ;  /* 0x3a83126f20207421 */ /* 0x000fc80000000000 */
[----:B------:R-:W-:Y:S01]  /*1150*/  FADD R121, R6, -R121 ;  /* 0x8000007906797221 */ /* 0x000fe20000000000 */
[----:B------:R-:W-:Y:S01]  /*1160*/  SEL R6, R35, RZ, P3 ;  /* 0x000000ff23067207 */ /* 0x000fe20001800000 */
[----:B------:R0:W-:Y:S01]  /*1170*/  MUFU.SQRT R127, R32 ;  /* 0x00000020007f7308 */ /* 0x0001e20000002000 */
[----:B------:R-:W-:-:S03]  /*1180*/  SEL R7, R7, RZ, P3 ;  /* 0x000000ff07077207 */ /* 0x000fc60001800000 */
[----:B------:R-:W-:Y:S01]  /*1190*/  FADD R6, R6, 0.0010000000474974513054 ;  /* 0x3a83126f06067421 */ /* 0x000fe20000000000 */
[----:B0-----:R-:W-:-:S03]  /*11a0*/  SEL R32, R15, RZ, P3 ;  /* 0x000000ff0f207207 */ /* 0x001fc60001800000 */
[----:B------:R0:W-:Y:S01]  /*11b0*/  MUFU.SQRT R130, R6 ;  /* 0x0000000600827308 */ /* 0x0001e20000002000 */
[----:B------:R-:W-:Y:S01]  /*11c0*/  SEL R14, R13, RZ, P3 ;  /* 0x000000ff0d0e7207 */ /* 0x000fe20001800000 */
[----:B------:R-:W-:Y:S01]  /*11d0*/  FADD R115, R7, -R32 ;  /* 0x8000002007737221 */ /* 0x000fe20000000000 */
[----:B------:R-:W-:Y:S02]  /*11e0*/  SEL R7, R34, RZ, P3 ;  /* 0x000000ff22077207 */ /* 0x000fe40001800000 */
[----:B------:R-:W-:-:S03]  /*11f0*/  SEL R5, R5, RZ, P3 ;  /* 0x000000ff05057207 */ /* 0x000fc60001800000 */
[----:B------:R-:W-:Y:S02]  /*1200*/  FADD R7, R7, 0.0010000000474974513054 ;  /* 0x3a83126f07077421 */ /* 0x000fe40000000000 */
[----:B------:R-:W-:Y:S02]  /*1210*/  FADD R143, R5, -R14 ;  /* 0x8000000e058f7221 */ /* 0x000fe40000000000 */
[----:B------:R1:W-:Y:S01]  /*1220*/  MUFU.SQRT R129, R7 ;  /* 0x0000000700817308 */ /* 0x0003e20000002000 */
[----:B-----5:R-:W-:Y:S02]  /*1230*/  SEL R27, R27, RZ, P1 ;  /* 0x000000ff1b1b7207 */ /* 0x020fe40000800000 */
[----:B0-----:R-:W-:Y:S02]  /*1240*/  SEL R6, R31, RZ, P1 ;  /* 0x000000ff1f067207 */ /* 0x001fe40000800000 */
[----:B------:R-:W-:Y:S02]  /*1250*/  SEL R139, R30, RZ, P1 ;  /* 0x000000ff1e8b7207 */ /* 0x000fe40000800000 */
[----:B------:R-:W-:Y:S01]  /*1260*/  SEL R26, R26, RZ, P1 ;  /* 0x000000ff1a1a7207 */ /* 0x000fe20000800000 */
[----:B------:R-:W-:Y:S01]  /*1270*/  FADD R137, R27, -R6 ;  /* 0x800000061b897221 */ /* 0x000fe20000000000 */
[----:B------:R-:W-:-:S02]  /*1280*/  SEL R24, R24, RZ, P1 ;  /* 0x000000ff18187207 */ /* 0x000fc40000800000 */
[----:B------:R-:W-:Y:S02]  /*1290*/  SEL R25, R25, RZ, P1 ;  /* 0x000000ff19197207 */ /* 0x000fe40000800000 */
[----:B------:R-:W-:Y:S02]  /*12a0*/  SEL R6, R29, RZ, P1 ;  /* 0x000000ff1d067207 */ /* 0x000fe40000800000 */
[----:B------:R-:W-:Y:S01]  /*12b0*/  SEL R5, R28, RZ, P1 ;  /* 0x000000ff1c057207 */ /* 0x000fe20000800000 */
[----:B-1----:R-:W-:Y:S02]  /*12c0*/  IMAD.IADD R7, R66, 0x1, R77 ;  /* 0x0000000142077824 */ /* 0x002fe400078e024d */
[----:B------:R-:W-:Y:S01]  /*12d0*/  FADD R139, R26, -R139 ;  /* 0x8000008b1a8b7221 */ /* 0x000fe20000000000 */
[----:B------:R-:W-:Y:S01]  /*12e0*/  FADD R141, R25, -R6 ;  /* 0x80000006198d7221 */ /* 0x000fe20000000000 */
[----:B------:R-:W-:Y:S01]  /*12f0*/  CS2R R26, SRZ ;  /* 0x00000000001a7805 */ /* 0x000fe2000001ff00 */
[----:B------:R-:W-:Y:S01]  /*1300*/  FADD R142, R24, -R5 ;  /* 0x80000005188e7221 */ /* 0x000fe20000000000 */
[----:B------:R-:W-:Y:S01]  /*1310*/  CS2R R24, SRZ ;  /* 0x0000000000187805 */ /* 0x000fe2000001ff00 */
[----:B------:R-:W-:-:S05]  /*1320*/  IMAD.WIDE R6, R7, 0x4, R46 ;  /* 0x0000000407067825 */ /* 0x000fca00078e022e */
[----:B------:R0:W2:Y:S01]  /*1330*/  @P3 LDG.E.EL.128 R24, desc[UR4][R6.64] ;  /* 0x0000000406183981 */ /* 0x0000a2000c2e1d00 */
[----:B------:R-:W-:Y:S02]  /*1340*/  SEL R33, R33, RZ, P3 ;  /* 0x000000ff21217207 */ /* 0x000fe40001800000 */
[----:B------:R-:W-:-:S03]  /*1350*/  ISETP.LT.AND P2, PT, R9, 0x58, !P2 ;  /* 0x000000580900780c */ /* 0x000fc60005741270 */
[----:B------:R-:W-:Y:S01]  /*1360*/  FADD R33, R33, 0.0010000000474974513054 ;  /* 0x3a83126f21217421 */ /* 0x000fe20000000000 */
[----:B------:R-:W-:Y:S01]  /*1370*/  ISETP.LT.AND P2, PT, R11, 0x580, P2 ;  /* 0x000005800b00780c */ /* 0x000fe20001741270 */
[----:B------:R-:W-:Y:S01]  /*1380*/  FADD R11, R118, R119 ;  /* 0x00000077760b7221 */ /* 0x000fe20000000000 */
[----:B------:R-:W-:Y:S01]  /*1390*/  FADD R119, R128, -R135 ;  /* 0x8000008780777221 */ /* 0x000fe20000000000 */
[----:B------:R-:W-:Y:S01]  /*13a0*/  CS2R R28, SRZ ;  /* 0x00000000001c7805 */ /* 0x000fe2000001ff00 */
[----:B------:R1:W-:Y:S01]  /*13b0*/  MUFU.SQRT R128, R33 ;  /* 0x0000002100807308 */ /* 0x0003e20000002000 */
[----:B------:R-:W-:Y:S02]  /*13c0*/  CS2R R30, SRZ ;  /* 0x00000000001e7805 */ /* 0x000fe4000001ff00 */
[----:B------:R-:W-:Y:S02]  /*13d0*/  CS2R R34, SRZ ;  /* 0x0000000000227805 */ /* 0x000fe4000001ff00 */
[----:B------:R-:W-:-:S02]  /*13e0*/  P2R R88, PR, RZ, 0x20 ;  /* 0x00000020ff587803 */ /* 0x000fc40000000000 */
[----:B-1----:R-:W-:Y:S01]  /*13f0*/  CS2R R32, SRZ ;  /* 0x0000000000207805 */ /* 0x002fe2000001ff00 */
[----:B------:R-:W3:Y:S01]  /*1400*/  @P3 LDG.E.EL.128 R28, desc[UR4][R54.64+-0x420] ;  /* 0xfffbe004361c3981 */ /* 0x000ee2000c2e1d00 */
[----:B------:R-:W-:-:S04]  /*1410*/  FSETP.GT.AND P5, PT, R57, 8.50705917302346158658e+37, PT ;  /* 0x7e8000003900780b */ /* 0x000fc80003fa4000 */
[----:B------:R-:W4:Y:S01]  /*1420*/  @P3 LDG.E.EL.128 R32, desc[UR4][R44.64+-0x420] ;  /* 0xfffbe0042c203981 */ /* 0x000f22000c2e1d00 */
[----:B------:R-:W-:-:S08]  /*1430*/  FSETP.GEU.AND P4, PT, R57, 1.175494350822287508e-38, PT ;  /* 0x008000003900780b */ /* 0x000fd00003f8e000 */
[----:B------:R-:W-:-:S05]  /*1440*/  @P5 FMUL R57, R57, 0.25 ;  /* 0x3e80000039395820 */ /* 0x000fca0000400000 */
[----:B------:R-:W-:Y:S01]  /*1450*/  @!P4 FMUL R57, R57, 16777216 ;  /* 0x4b8000003939c820 */ /* 0x000fe20000400000 */
[----:B------:R-:W-:-:S03]  /*1460*/  IMAD.MOV.U32 R50, RZ, RZ, 0x3e800000 ;  /* 0x3e800000ff327424 */ /* 0x000fc600078e00ff */
[----:B------:R-:W1:Y:S02]  /*1470*/  MUFU.RCP R5, R57 ;  /* 0x0000003900057308 */ /* 0x000e640000001000 */
[----:B------:R-:W-:Y:S02]  /*1480*/  FSEL R132, R50, 1, P5 ;  /* 0x3f80000032847808 */ /* 0x000fe40002800000 */
[----:B------:R-:W-:Y:S02]  /*1490*/  SEL R16, R16, RZ, P1 ;  /* 0x000000ff10107207 */ /* 0x000fe40000800000 */
[----:B------:R-:W-:Y:S01]  /*14a0*/  SEL R17, R17, RZ, P1 ;  /* 0x000000ff11117207 */ /* 0x000fe20000800000 */
[----:B------:R-:W-:Y:S01]  /*14b0*/  @!P4 FMUL R132, R132, 16777216 ;  /* 0x4b8000008484c820 */ /* 0x000fe20000400000 */
[----:B------:R-:W-:Y:S01]  /*14c0*/  FADD R41, R94, R107 ;  /* 0x0000006b5e297221 */ /* 0x000fe20000000000 */
[----:B------:R-:W-:Y:S01]  /*14d0*/  SHF.R.S32.HI R94, RZ, 0x2, R43 ;  /* 0x00000002ff5e7819 */ /* 0x000fe2000001142b */
[----:B------:R-:W-:Y:S01]  /*14e0*/  FADD R16, R16, 0.0010000000474974513054 ;  /* 0x3a83126f10107421 */ /* 0x000fe20000000000 */
[----:B------:R-:W-:Y:S01]  /*14f0*/  FADD R146, R146, -R131 ;  /* 0x8000008392927221 */ /* 0x000fe20000000000 */
[----:B------:R-:W-:Y:S01]  /*1500*/  FADD R17, R17, 0.0010000000474974513054 ;  /* 0x3a83126f11117421 */ /* 0x000fe20000000000 */
[----:B------:R-:W-:Y:S01]  /*1510*/  SEL R18, R18, RZ, P1 ;  /* 0x000000ff12127207 */ /* 0x000fe20000800000 */
[----:B-1----:R-:W-:Y:S01]  /*1520*/  FMUL R5, R5, R132 ;  /* 0x0000008405057220 */ /* 0x002fe20000400000 */
[----:B------:R-:W-:Y:S01]  /*1530*/  SEL R19, R19, RZ, P1 ;  /* 0x000000ff13137207 */ /* 0x000fe20000800000 */
[----:B------:R-:W-:Y:S01]  /*1540*/  FADD R56, R134, 0.0010000000474974513054 ;  /* 0x3a83126f86387421 */ /* 0x000fe20000000000 */
[----:B------:R1:W-:Y:S01]  /*1550*/  MUFU.SQRT R131, R16 ;  /* 0x0000001000837308 */ /* 0x0003e20000002000 */
[----:B------:R-:W-:-:S02]  /*1560*/  IMAD R94, R94, 0x1b8, R89 ;  /* 0x000001b85e5e7824 */ /* 0x000fc400078e0259 */
[----:B------:R-:W-:Y:S01]  /*1570*/  FMUL R146, R5, R146 ;  /* 0x0000009205927220 */ /* 0x000fe20000400000 */
[----:B0-----:R-:W-:Y:S01]  /*1580*/  CS2R R6, SRZ ;  /* 0x0000000000067805 */ /* 0x001fe2000001ff00 */
[----:B------:R-:W-:Y:S01]  /*1590*/  FADD R36, R114, R123 ;  /* 0x0000007b72247221 */ /* 0x000fe20000000000 */
[----:B------:R-:W-:Y:S01]  /*15a0*/  FADD R18, R18, 0.0010000000474974513054 ;  /* 0x3a83126f12127421 */ /* 0x000fe20000000000 */
[----:B------:R-:W-:Y:S01]  /*15b0*/  FADD R19, R19, 0.0010000000474974513054 ;  /* 0x3a83126f13137421 */ /* 0x000fe20000000000 */
[----:B------:R0:W-:Y:S01]  /*15c0*/  MUFU.SQRT R89, R17 ;  /* 0x0000001100597308 */ /* 0x0001e20000002000 */
[----:B-1----:R-:W-:Y:S02]  /*15d0*/  SEL R16, R4, RZ, P3 ;  /* 0x000000ff04107207 */ /* 0x002fe40001800000 */
[----:B------:R-:W-:Y:S02]  /*15e0*/  CS2R R4, SRZ ;  /* 0x0000000000047805 */ /* 0x000fe4000001ff00 */
[----:B------:R-:W-:Y:S01]  /*15f0*/  CS2R R14, SRZ ;  /* 0x00000000000e7805 */ /* 0x000fe2000001ff00 */
[----:B------:R-:W-:Y:S01]  /*1600*/  FADD R21, R117, R120 ;  /* 0x0000007875157221 */ /* 0x000fe20000000000 */
[----:B------:R-:W-:Y:S01]  /*1610*/  FADD R49, R49, R80 ;  /* 0x0000005031317221 */ /* 0x000fe20000000000 */
[----:B------:R-:W-:Y:S01]  /*1620*/  IMAD.IADD R77, R94, 0x1, R77 ;  /* 0x000000015e4d7824 */ /* 0x000fe200078e024d */
[----:B0-----:R-:W-:-:S02]  /*1630*/  SEL R17, R12, RZ, P3 ;  /* 0x000000ff0c117207 */ /* 0x001fc40001800000 */
[----:B------:R-:W-:Y:S01]  /*1640*/  CS2R R12, SRZ ;  /* 0x00000000000c7805 */ /* 0x000fe2000001ff00 */
[----:B------:R0:W1:Y:S01]  /*1650*/  MUFU.SQRT R123, R56 ;  /* 0x00000038007b7308 */ /* 0x0000620000002000 */
[----:B------:R5:W5:Y:S01]  /*1660*/  @P1 LDG.E.EL.128 R4, desc[UR4][R54.64+-0x420] ;  /* 0xfffbe00436041981 */ /* 0x000b62000c2e1d00 */
[----:B------:R-:W-:-:S03]  /*1670*/  IMAD.WIDE R46, R77, 0x4, R46 ;  /* 0x000000044d2e7825 */ /* 0x000fc600078e022e */
[----:B------:R-:W5:Y:S03]  /*1680*/  @P1 LDG.E.EL.128 R12, desc[UR4][R44.64+-0x420] ;  /* 0xfffbe0042c0c1981 */ /* 0x000f66000c2e1d00 */
[----:B------:R1:W-:Y:S01]  /*1690*/  MUFU.SQRT R120, R51 ;  /* 0x0000003300787308 */ /* 0x0003e20000002000 */
[----:B0-----:R-:W-:Y:S01]  /*16a0*/  FADD R56, R81, R90 ;  /* 0x0000005a51387221 */ /* 0x001fe20000000000 */
[----:B------:R-:W-:Y:S02]  /*16b0*/  P2R R87, PR, RZ, 0x40 ;  /* 0x00000040ff577803 */ /* 0x000fe40000000000 */
[----:B------:R-:W-:-:S04]  /*16c0*/  FSETP.GEU.AND P4, PT, R124, 1.175494350822287508e-38, PT ;  /* 0x008000007c00780b */ /* 0x000fc80003f8e000 */
[----:B------:R-:W0:Y:S01]  /*16d0*/  MUFU.SQRT R118, R52 ;  /* 0x0000003400767308 */ /* 0x000e220000002000 */
[----:B-1----:R-:W-:Y:S01]  /*16e0*/  FADD R51, R76, R79 ;  /* 0x0000004f4c337221 */ /* 0x002fe20000000000 */
[----:B------:R-:W-:Y:S01]  /*16f0*/  FSETP.GT.AND P5, PT, R123, 8.50705917302346158658e+37, PT ;  /* 0x7e8000007b00780b */ /* 0x000fe20003fa4000 */
[----:B------:R-:W-:Y:S01]  /*1700*/  FADD R57, R78, R83 ;  /* 0x000000534e397221 */ /* 0x000fe20000000000 */
[----:B------:R-:W-:Y:S01]  /*1710*/  FADD R53, R82, R93 ;  /* 0x0000005d52357221 */ /* 0x000fe20000000000 */
[----:B------:R-:W-:Y:S01]  /*1720*/  FFMA R63, R60, R146, R63 ;  /* 0x000000923c3f7223 */ /* 0x000fe2000000003f */
[----:B---3--:R-:W-:Y:S02]  /*1730*/  SEL R30, R30, RZ, P3 ;  /* 0x000000ff1e1e7207 */ /* 0x008fe40001800000 */
[----:B------:R-:W-:Y:S01]  /*1740*/  MUFU.SQRT R76, R18 ;  /* 0x00000012004c7308 */ /* 0x000fe20000002000 */
[----:B--2---:R-:W-:Y:S02]  /*1750*/  SEL R81, R24, RZ, P3 ;  /* 0x000000ff18517207 */ /* 0x004fe40001800000 */
[----:B----4-:R-:W-:-:S02]  /*1760*/  SEL R32, R32, RZ, P3 ;  /* 0x000000ff20207207 */ /* 0x010fc40001800000 */
[----:B------:R-:W-:Y:S02]  /*1770*/  SEL R33, R33, RZ, P3 ;  /* 0x000000ff21217207 */ /* 0x000fe40001800000 */
[----:B------:R-:W-:Y:S01]  /*1780*/  SEL R35, R35, RZ, P3 ;  /* 0x000000ff23237207 */ /* 0x000fe20001800000 */
[----:B------:R1:W-:Y:S01]  /*1790*/  MUFU.SQRT R24, R19 ;  /* 0x0000001300187308 */ /* 0x0003e20000002000 */
[----:B------:R-:W-:Y:S01]  /*17a0*/  SEL R80, R26, RZ, P3 ;  /* 0x000000ff1a507207 */ /* 0x000fe20001800000 */
[----:B------:R-:W-:Y:S01]  /*17b0*/  FADD R26, R16, -R17 ;  /* 0x80000011101a7221 */ /* 0x000fe20000000000 */
[----:B------:R-:W-:Y:S01]  /*17c0*/  CS2R R16, SRZ ;  /* 0x0000000000107805 */ /* 0x000fe2000001ff00 */
[----:B------:R-:W-:Y:S01]  /*17d0*/  FADD R42, R91, R92 ;  /* 0x0000005c5b2a7221 */ /* 0x000fe20000000000 */
[----:B------:R-:W-:Y:S01]  /*17e0*/  FADD R43, R84, R95 ;  /* 0x0000005f542b7221 */ /* 0x000fe20000000000 */
[----:B-----5:R-:W2:Y:S01]  /*17f0*/  LDC.64 R54, c[0x0][0x238] ;  /* 0x00008e00ff367b82 */ /* 0x020ea20000000a00 */
[----:B-1----:R-:W-:-:S06]  /*1800*/  CS2R R18, SRZ ;  /* 0x0000000000127805 */ /* 0x002fcc000001ff00 */
[----:B------:R-:W3:Y:S01]  /*1810*/  @P1 LDG.E.EL.128 R16, desc[UR4][R46.64] ;  /* 0x000000042e101981 */ /* 0x000ee2000c2e1d00 */
[C---:B------:R-:W-:Y:S01]  /*1820*/  FSETP.GEU.AND P6, PT, R123.reuse, 1.175494350822287508e-38, PT ;  /* 0x008000007b00780b */ /* 0x040fe20003fce000 */
[----:B------:R-:W-:Y:S01]  /*1830*/  @P5 FMUL R123, R123, 0.25 ;  /* 0x3e8000007b7b5820 */ /* 0x000fe20000400000 */
[----:B------:R-:W-:Y:S02]  /*1840*/  FSEL R134, R50, 1, P5 ;  /* 0x3f80000032867808 */ /* 0x000fe40002800000 */
[----:B------:R-:W-:-:S04]  /*1850*/  FSETP.GT.AND P5, PT, R124, 8.50705917302346158658e+37, PT ;  /* 0x7e8000007c00780b */ /* 0x000fc80003fa4000 */
[----:B------:R-:W-:-:S09]  /*1860*/  FSEL R133, R50, 1, P5 ;  /* 0x3f80000032857808 */ /* 0x000fd20002800000 */
[----:B------:R-:W-:Y:S01]  /*1870*/  @P5 FMUL R124, R124, 0.25 ;  /* 0x3e8000007c7c5820 */ /* 0x000fe20000400000 */
[----:B------:R-:W-:Y:S01]  /*1880*/  FSETP.GT.AND P5, PT, R125, 8.50705917302346158658e+37, PT ;  /* 0x7e8000007d00780b */ /* 0x000fe20003fa4000 */
[----:B------:R-:W-:Y:S01]  /*1890*/  @!P6 FMUL R123, R123, 16777216 ;  /* 0x4b8000007b7be820 */ /* 0x000fe20000400000 */
[----:B------:R-:W-:Y:S01]  /*18a0*/  @!P6 FMUL R134, R134, 16777216 ;  /* 0x4b8000008686e820 */ /* 0x000fe20000400000 */
[----:B------:R-:W-:Y:S02]  /*18b0*/  FSETP.GEU.AND P6, PT, R125, 1.175494350822287508e-38, PT ;  /* 0x008000007d00780b */ /* 0x000fe40003fce000 */
[----:B------:R-:W-:-:S08]  /*18c0*/  FSEL R136, R50, 1, P5 ;  /* 0x3f80000032887808 */ /* 0x000fd00002800000 */
[----:B------:R-:W-:Y:S01]  /*18d0*/  @P5 FMUL R125, R125, 0.25 ;  /* 0x3e8000007d7d5820 */ /* 0x000fe20000400000 */
[----:B------:R-:W-:Y:S01]  /*18e0*/  FSETP.GT.AND P5, PT, R116, 8.50705917302346158658e+37, PT ;  /* 0x7e8000007400780b */ /* 0x000fe20003fa4000 */
[----:B------:R-:W-:Y:S01]  /*18f0*/  @!P4 FMUL R124, R124, 16777216 ;  /* 0x4b8000007c7cc820 */ /* 0x000fe20000400000 */
[----:B------:R-:W-:Y:S01]  /*1900*/  @!P4 FMUL R133, R133, 16777216 ;  /* 0x4b8000008585c820 */ /* 0x000fe20000400000 */
[----:B------:R-:W-:Y:S02]  /*1910*/  FSETP.GEU.AND P4, PT, R116, 1.175494350822287508e-38, PT ;  /* 0x008000007400780b */ /* 0x000fe40003f8e000 */
[----:B------:R-:W-:-:S08]  /*1920*/  FSEL R107, R50, 1, P5 ;  /* 0x3f800000326b7808 */ /* 0x000fd00002800000 */
[----:B------:R-:W-:Y:S01]  /*1930*/  @P5 FMUL R116, R116, 0.25 ;  /* 0x3e80000074745820 */ /* 0x000fe20000400000 */
[----:B0-----:R-:W-:Y:S01]  /*1940*/  FSETP.GT.AND P5, PT, R118, 8.50705917302346158658e+37, PT ;  /* 0x7e8000007600780b */ /* 0x001fe20003fa4000 */
[----:B------:R-:W-:Y:S01]  /*1950*/  FADD R52, R147, 0.0010000000474974513054 ;  /* 0x3a83126f93347421 */ /* 0x000fe20000000000 */
[----:B------:R-:W-:Y:S01]  /*1960*/  @!P6 FMUL R125, R125, 16777216 ;  /* 0x4b8000007d7de820 */ /* 0x000fe20000400000 */
[----:B------:R-:W-:Y:S01]  /*1970*/  @!P6 FMUL R136, R136, 16777216 ;  /* 0x4b8000008888e820 */ /* 0x000fe20000400000 */
[----:B------:R-:W-:Y:S01]  /*1980*/  FSETP.GEU.AND P6, PT, R118, 1.175494350822287508e-38, PT ;  /* 0x008000007600780b */ /* 0x000fe20003fce000 */
[----:B------:R-:W0:Y:S01]  /*1990*/  MUFU.SQRT R126, R52 ;  /* 0x00000034007e7308 */ /* 0x000e220000002000 */
[----:B------:R-:W-:-:S07]  /*19a0*/  FSEL R109, R50, 1, P5 ;  /* 0x3f800000326d7808 */ /* 0x000fce0002800000 */
        /* <DEDUP_REMOVED lines=35> */
[----:B------:R-:W-:Y:S01]  /*1be0*/  FSEL R135, R50, 1, P5 ;  /* 0x3f80000032877808 */ /* 0x000fe20002800000 */
[----:B------:R-:W-:Y:S01]  /*1bf0*/  @!P4 FMUL R129, R129, 16777216 ;  /* 0x4b8000008181c820 */ /* 0x000fe20000400000 */
[----:B------:R-:W-:Y:S01]  /*1c00*/  @!P4 FMUL R122, R122, 16777216 ;  /* 0x4b8000007a7ac820 */ /* 0x000fe20000400000 */
[----:B------:R-:W-:-:S05]  /*1c10*/  FSETP.GEU.AND P4, PT, R131, 1.175494350822287508e-38, PT ;  /* 0x008000008300780b */ /* 0x000fca0003f8e000 */
[----:B------:R-:W-:Y:S01]  /*1c20*/  @P5 FMUL R130, R130, 0.25 ;  /* 0x3e80000082825820 */ /* 0x000fe20000400000 */
[----:B------:R-:W-:-:S04]  /*1c30*/  FSETP.GT.AND P5, PT, R131, 8.50705917302346158658e+37, PT ;  /* 0x7e8000008300780b */ /* 0x000fc80003fa4000 */
[----:B------:R-:W-:-:S05]  /*1c40*/  FSEL R138, R50, 1, P5 ;  /* 0x3f800000328a7808 */ /* 0x000fca0002800000 */
[----:B------:R-:W-:-:S04]  /*1c50*/  @!P4 FMUL R138, R138, 16777216 ;  /* 0x4b8000008a8ac820 */ /* 0x000fc80000400000 */
[----:B------:R-:W-:-:S04]  /*1c60*/  @P5 FMUL R131, R131, 0.25 ;  /* 0x3e80000083835820 */ /* 0x000fc80000400000 */
[----:B------:R-:W-:Y:S01]  /*1c70*/  @!P4 FMUL R131, R131, 16777216 ;  /* 0x4b8000008383c820 */ /* 0x000fe20000400000 */
[----:B------:R-:W-:Y:S02]  /*1c80*/  FSETP.GT.AND P4, PT, R76, 8.50705917302346158658e+37, PT ;  /* 0x7e8000004c00780b */ /* 0x000fe40003f84000 */
[----:B------:R-:W-:Y:S02]  /*1c90*/  FSETP.GT.AND P5, PT, R89, 8.50705917302346158658e+37, PT ;  /* 0x7e8000005900780b */ /* 0x000fe40003fa4000 */
[----:B------:R-:W-:Y:S02]  /*1ca0*/  SEL R78, R31, RZ, P3 ;  /* 0x000000ff1f4e7207 */ /* 0x000fe40001800000 */
[----:B------:R-:W-:Y:S02]  /*1cb0*/  SEL R79, R28, RZ, P3 ;  /* 0x000000ff1c4f7207 */ /* 0x000fe40001800000 */
[----:B------:R-:W-:Y:S02]  /*1cc0*/  SEL R31, R34, RZ, P3 ;  /* 0x000000ff221f7207 */ /* 0x000fe40001800000 */
[----:B------:R-:W-:-:S02]  /*1cd0*/  SEL R28, R29, RZ, P3 ;  /* 0x000000ff1d1c7207 */ /* 0x000fc40001800000 */
[----:B------:R-:W-:Y:S02]  /*1ce0*/  SEL R34, R25, RZ, P3 ;  /* 0x000000ff19227207 */ /* 0x000fe40001800000 */
[----:B------:R-:W-:Y:S02]  /*1cf0*/  SEL R82, R27, RZ, P3 ;  /* 0x000000ff1b527207 */ /* 0x000fe40001800000 */
[C---:B------:R-:W-:Y:S01]  /*1d00*/  FSETP.GEU.AND P3, PT, R76.reuse, 1.175494350822287508e-38, PT ;  /* 0x008000004c00780b */ /* 0x040fe20003f6e000 */
[----:B------:R-:W-:Y:S01]  /*1d10*/  @P4 FMUL R76, R76, 0.25 ;  /* 0x3e8000004c4c4820 */ /* 0x000fe20000400000 */
[----:B------:R-:W-:Y:S01]  /*1d20*/  FSEL R27, R50, 1, P4 ;  /* 0x3f800000321b7808 */ /* 0x000fe20002000000 */
[----:B------:R-:W-:Y:S01]  /*1d30*/  @!P6 FMUL R130, R130, 16777216 ;  /* 0x4b8000008282e820 */ /* 0x000fe20000400000 */
[----:B------:R-:W-:Y:S01]  /*1d40*/  FSETP.GT.AND P4, PT, R24, 8.50705917302346158658e+37, PT ;  /* 0x7e8000001800780b */ /* 0x000fe20003f84000 */
[----:B------:R-:W-:Y:S01]  /*1d50*/  @!P6 FMUL R135, R135, 16777216 ;  /* 0x4b8000008787e820 */ /* 0x000fe20000400000 */
[C---:B------:R-:W-:Y:S01]  /*1d60*/  FSETP.GEU.AND P6, PT, R89.reuse, 1.175494350822287508e-38, PT ;  /* 0x008000005900780b */ /* 0x040fe20003fce000 */
[----:B------:R-:W-:Y:S01]  /*1d70*/  @P5 FMUL R89, R89, 0.25 ;  /* 0x3e80000059595820 */ /* 0x000fe20000400000 */
[----:B------:R-:W-:-:S02]  /*1d80*/  FSEL R140, R50, 1, P5 ;  /* 0x3f800000328c7808 */ /* 0x000fc40002800000 */
[----:B------:R-:W-:-:S07]  /*1d90*/  FSETP.GEU.AND P5, PT, R24, 1.175494350822287508e-38, PT ;  /* 0x008000001800780b */ /* 0x000fce0003fae000 */
[----:B------:R-:W-:Y:S01]  /*1da0*/  @P4 FMUL R24, R24, 0.25 ;  /* 0x3e80000018184820 */ /* 0x000fe20000400000 */
[----:B------:R-:W-:-:S05]  /*1db0*/  @!P3 FMUL R76, R76, 16777216 ;  /* 0x4b8000004c4cb820 */ /* 0x000fca0000400000 */
[----:B------:R-:W-:Y:S01]  /*1dc0*/  @!P5 FMUL R24, R24, 16777216 ;  /* 0x4b8000001818d820 */ /* 0x000fe20000400000 */
[----:B------:R-:W-:Y:S01]  /*1dd0*/  MUFU.RCP R25, R126 ;  /* 0x0000007e00197308 */ /* 0x000fe20000001000 */
[----:B------:R-:W-:-:S07]  /*1de0*/  FSEL R29, R50, 1, P4 ;  /* 0x3f800000321d7808 */ /* 0x000fce0002000000 */
[----:B------:R-:W0:Y:S08]  /*1df0*/  MUFU.RCP R24, R24 ;  /* 0x0000001800187308 */ /* 0x000e300000001000 */
[----:B------:R-:W1:Y:S01]  /*1e00*/  MUFU.RCP R76, R76 ;  /* 0x0000004c004c7308 */ /* 0x000e620000001000 */
[----:B------:R-:W-:-:S07]  /*1e10*/  @!P5 FMUL R29, R29, 16777216 ;  /* 0x4b8000001d1dd820 */ /* 0x000fce0000400000 */
[----:B------:R-:W4:Y:S01]  /*1e20*/  MUFU.RCP R131, R131 ;  /* 0x0000008300837308 */ /* 0x000f220000001000 */
[----:B------:R-:W-:-:S07]  /*1e30*/  @!P3 FMUL R27, R27, 16777216 ;  /* 0x4b8000001b1bb820 */ /* 0x000fce0000400000 */
[----:B------:R-:W5:Y:S08]  /*1e40*/  MUFU.RCP R124, R124 ;  /* 0x0000007c007c7308 */ /* 0x000f700000001000 */
[----:B------:R-:W2:Y:S01]  /*1e50*/  MUFU.RCP R125, R125 ;  /* 0x0000007d007d7308 */ /* 0x000ea20000001000 */
[----:B0-----:R-:W-:Y:S01]  /*1e60*/  FMUL R24, R24, R29 ;  /* 0x0000001d18187220 */ /* 0x001fe20000400000 */
[----:B------:R-:W-:-:S06]  /*1e70*/  FMUL R25, R25, R114 ;  /* 0x0000007219197220 */ /* 0x000fcc0000400000 */
[----:B------:R-:W0:Y:S01]  /*1e80*/  MUFU.RCP R123, R123 ;  /* 0x0000007b007b7308 */ /* 0x000e220000001000 */
[----:B------:R-:W-:Y:S01]  /*1e90*/  @!P6 FMUL R89, R89, 16777216 ;  /* 0x4b8000005959e820 */ /* 0x000fe20000400000 */
[----:B-1----:R-:W-:Y:S01]  /*1ea0*/  FMUL R76, R76, R27 ;  /* 0x0000001b4c4c7220 */ /* 0x002fe20000400000 */
[----:B----4-:R-:W-:Y:S01]  /*1eb0*/  FMUL R131, R131, R138 ;  /* 0x0000008a83837220 */ /* 0x010fe20000400000 */
[----:B------:R-:W-:Y:S01]  /*1ec0*/  FMUL R137, R24, R137 ;  /* 0x0000008918897220 */ /* 0x000fe20000400000 */
[----:B------:R-:W-:Y:S01]  /*1ed0*/  SEL R24, R5, RZ, P1 ;  /* 0x000000ff05187207 */ /* 0x000fe20000800000 */
[----:B------:R-:W-:Y:S01]  /*1ee0*/  FMUL R108, R25, R108 ;  /* 0x0000006c196c7220 */ /* 0x000fe20000400000 */
[----:B------:R-:W-:Y:S01]  /*1ef0*/  SEL R6, R6, RZ, P1 ;  /* 0x000000ff06067207 */ /* 0x000fe20000800000 */
[----:B------:R-:W-:Y:S01]  /*1f00*/  @!P6 FMUL R140, R140, 16777216 ;  /* 0x4b8000008c8ce820 */ /* 0x000fe20000400000 */
[----:B------:R-:W-:Y:S01]  /*1f10*/  SEL R5, R14, RZ, P1 ;  /* 0x000000ff0e057207 */ /* 0x000fe20000800000 */
[----:B-----5:R-:W-:Y:S01]  /*1f20*/  FMUL R133, R124, R133 ;  /* 0x000000857c857220 */ /* 0x020fe20000400000 */
[----:B--2---:R-:W-:Y:S01]  /*1f30*/  FMUL R136, R125, R136 ;  /* 0x000000887d887220 */ /* 0x004fe20000400000 */
[----:B------:R-:W-:Y:S01]  /*1f40*/  FMUL R139, R76, R139 ;  /* 0x0000008b4c8b7220 */ /* 0x000fe20000400000 */
[----:B------:R-:W-:Y:S01]  /*1f50*/  SEL R25, R4, RZ, P1 ;  /* 0x000000ff04197207 */ /* 0x000fe20000800000 */
[----:B------:R-:W-:Y:S01]  /*1f60*/  FMUL R142, R131, R142 ;  /* 0x0000008e838e7220 */ /* 0x000fe20000400000 */
[----:B------:R-:W-:Y:S01]  /*1f70*/  SEL R12, R12, RZ, P1 ;  /* 0x000000ff0c0c7207 */ /* 0x000fe20000800000 */
[----:B------:R-:W1:Y:S01]  /*1f80*/  MUFU.RCP R89, R89 ;  /* 0x0000005900597308 */ /* 0x000e620000001000 */
[----:B------:R-:W-:Y:S01]  /*1f90*/  ISETP.GE.U32.AND P6, PT, R65, 0x58, PT ;  /* 0x000000584100780c */ /* 0x000fe20003fc6070 */
[----:B------:R-:W-:Y:S01]  /*1fa0*/  FMUL R144, R133, R144 ;  /* 0x0000009085907220 */ /* 0x000fe20000400000 */
[----:B------:R-:W-:Y:S01]  /*1fb0*/  FMUL R67, R136, R67 ;  /* 0x0000004388437220 */ /* 0x000fe20000400000 */
[----:B------:R-:W-:Y:S01]  /*1fc0*/  FFMA R139, R6, R139, R5 ;  /* 0x0000008b068b7223 */ /* 0x000fe20000000005 */
[----:B0-----:R-:W-:Y:S01]  /*1fd0*/  FMUL R134, R123, R134 ;  /* 0x000000867b867220 */ /* 0x001fe20000400000 */
[----:B------:R-:W-:Y:S01]  /*1fe0*/  FFMA R5, R25, R142, R12 ;  /* 0x0000008e19057223 */ /* 0x000fe2000000000c */
[----:B------:R-:W-:Y:S01]  /*1ff0*/  FFMA R68, R59, R67, R68 ;  /* 0x000000433b447223 */ /* 0x000fe20000000044 */
[----:B------:R-:W-:Y:S01]  /*2000*/  FFMA R69, R58, R144, R69 ;  /* 0x000000903a457223 */ /* 0x000fe20000000045 */
[----:B------:R-:W-:Y:S01]  /*2010*/  FMUL R145, R134, R145 ;  /* 0x0000009186917220 */ /* 0x000fe20000400000 */
[----:B------:R-:W-:-:S02]  /*2020*/  SEL R4, R7, RZ, P1 ;  /* 0x000000ff07047207 */ /* 0x000fc40000800000 */
[----:B------:R-:W-:Y:S02]  /*2030*/  SEL R15, R15, RZ, P1 ;  /* 0x000000ff0f0f7207 */ /* 0x000fe40000800000 */
[----:B------:R-:W-:Y:S01]  /*2040*/  SEL R13, R13, RZ, P1 ;  /* 0x000000ff0d0d7207 */ /* 0x000fe20000800000 */
[----:B------:R-:W-:Y:S01]  /*2050*/  FADD R69, R72, R69 ;  /* 0x0000004548457221 */ /* 0x000fe20000000000 */
[----:B------:R-:W-:Y:S01]  /*2060*/  FADD R68, R73, R68 ;  /* 0x0000004449447221 */ /* 0x000fe20000000000 */
[----:B------:R-:W-:Y:S01]  /*2070*/  FFMA R62, R61, R145, R62 ;  /* 0x000000913d3e7223 */ /* 0x000fe2000000003e */
[----:B------:R-:W-:Y:S01]  /*2080*/  FFMA R4, R4, R137, R15 ;  /* 0x0000008904047223 */ /* 0x000fe2000000000f */
[----:B------:R-:W-:Y:S01]  /*2090*/  FADD R52, R86, R97 ;  /* 0x0000006156347221 */ /* 0x000fe20000000000 */
[----:B-1----:R-:W-:Y:S01]  /*20a0*/  FMUL R140, R89, R140 ;  /* 0x0000008c598c7220 */ /* 0x002fe20000400000 */
[----:B---3--:R-:W-:Y:S02]  /*20b0*/  SEL R16, R16, RZ, P1 ;  /* 0x000000ff10107207 */ /* 0x008fe40000800000 */
[----:B------:R-:W-:-:S02]  /*20c0*/  SEL R17, R17, RZ, P1 ;  /* 0x000000ff11117207 */ /* 0x000fc40000800000 */
[----:B------:R-:W-:Y:S01]  /*20d0*/  SEL R18, R18, RZ, P1 ;  /* 0x000000ff12127207 */ /* 0x000fe20000800000 */
[----:B------:R-:W-:Y:S01]  /*20e0*/  FADD R5, R16, R5 ;  /* 0x0000000510057221 */ /* 0x000fe20000000000 */
[----:B------:R-:W-:Y:S01]  /*20f0*/  SEL R19, R19, RZ, P1 ;  /* 0x000000ff13137207 */ /* 0x000fe20000800000 */
[----:B------:R-:W-:Y:S01]  /*2100*/  FADD R63, R70, R63 ;  /* 0x0000003f463f7221 */ /* 0x000fe20000000000 */
[----:B------:R-:W-:Y:S01]  /*2110*/  ISETP.GT.AND P1, PT, R9, 0x107, PT ;  /* 0x000001070900780c */ /* 0x000fe20003f24270 */
[----:B------:R-:W-:Y:S01]  /*2120*/  FADD R62, R71, R62 ;  /* 0x0000003e473e7221 */ /* 0x000fe20000000000 */
[----:B------:R-:W-:Y:S01]  /*2130*/  ISETP.NE.AND P4, PT, R88, RZ, PT ;  /* 0x000000ff5800720c */ /* 0x000fe20003f85270 */
[----:B------:R-:W0:Y:S01]  /*2140*/  MUFU.RCP R116, R116 ;  /* 0x0000007400747308 */ /* 0x000e220000001000 */
[----:B------:R-:W-:Y:S01]  /*2150*/  @P6 FSEL R41, R5, RZ, P1 ;  /* 0x000000ff05296208 */ /* 0x000fe20000800000 */
[----:B------:R-:W-:Y:S01]  /*2160*/  IMAD.IADD R5, R9, 0x1, R2 ;  /* 0x0000000109057824 */ /* 0x000fe200078e0202 */
[----:B------:R-:W-:Y:S01]  /*2170*/  @P6 FSEL R53, R69, RZ, P1 ;  /* 0x000000ff45356208 */ /* 0x000fe20000800000 */
[----:B------:R-:W-:Y:S01]  /*2180*/  FADD R19, R19, R4 ;  /* 0x0000000413137221 */ /* 0x000fe20000000000 */
[----:B------:R-:W-:-:S02]  /*2190*/  @P6 FSEL R52, R68, RZ, P1 ;  /* 0x000000ff44346208 */ /* 0x000fc40000800000 */
[----:B------:R-:W-:Y:S02]  /*21a0*/  CS2R R68, SRZ ;  /* 0x0000000000447805 */ /* 0x000fe4000001ff00 */
[----:B------:R-:W-:Y:S01]  /*21b0*/  CS2R R70, SRZ ;  /* 0x0000000000467805 */ /* 0x000fe2000001ff00 */
[----:B------:R-:W-:-:S04]  /*21c0*/  IMAD.WIDE R4, R5, 0x4, R22 ;  /* 0x0000000405047825 */ /* 0x000fc800078e0216 */
[----:B------:R-:W-:Y:S01]  /*21d0*/  FMUL R141, R140, R141 ;  /* 0x0000008d8c8d7220 */ /* 0x000fe20000400000 */
[C---:B------:R-:W-:Y:S01]  /*21e0*/  ISETP.LT.AND P3, PT, R9.reuse, 0x58, P4 ;  /* 0x000000580900780c */ /* 0x040fe20002761270 */
[----:B------:R-:W-:Y:S01]  /*21f0*/  FADD R18, R18, R139 ;  /* 0x0000008b12127221 */ /* 0x000fe20000000000 */
[----:B------:R-:W1:Y:S01]  /*2200*/  MUFU.RCP R118, R118 ;  /* 0x0000007600767308 */ /* 0x000e620000001000 */
[----:B------:R2:W3:Y:S01]  /*2210*/  @P2 LDG.E.EL.128 R68, desc[UR4][R4.64] ;  /* 0x0000000404442981 */ /* 0x0004e2000c2e1d00 */
[----:B------:R-:W-:Y:S01]  /*2220*/  FFMA R6, R24, R141, R13 ;  /* 0x0000008d18067223 */ /* 0x000fe2000000000d */
[----:B------:R-:W-:Y:S01]  /*2230*/  IMAD.IADD R13, R9, 0x1, R20 ;  /* 0x00000001090d7824 */ /* 0x000fe200078e0214 */
[----:B------:R-:W-:Y:S01]  /*2240*/  @P6 FSEL R36, R18, RZ, P1 ;  /* 0x000000ff12246208 */ /* 0x000fe20000800000 */
[----:B------:R-:W4:Y:S01]  /*2250*/  LDC.64 R58, c[0x0][0x230] ;  /* 0x00008c00ff3a7b82 */ /* 0x000f220000000a00 */
[----:B------:R-:W-:Y:S01]  /*2260*/  FADD R6, R17, R6 ;  /* 0x0000000611067221 */ /* 0x000fe20000000000 */
[----:B------:R-:W-:-:S02]  /*2270*/  @P6 FSEL R38, R19, RZ, P1 ;  /* 0x000000ff13266208 */ /* 0x000fc40000800000 */
[----:B------:R-:W-:Y:S02]  /*2280*/  CS2R R16, SRZ ;  /* 0x0000000000107805 */ /* 0x000fe4000001ff00 */
[----:B------:R-:W-:Y:S01]  /*2290*/  CS2R R18, SRZ ;  /* 0x0000000000127805 */ /* 0x000fe2000001ff00 */
[----:B------:R-:W-:Y:S01]  /*22a0*/  IMAD.WIDE R12, R13, 0x4, R22 ;  /* 0x000000040d0c7825 */ /* 0x000fe200078e0216 */
[----:B------:R-:W5:Y:S08]  /*22b0*/  MUFU.RCP R120, R120 ;  /* 0x0000007800787308 */ /* 0x000f700000001000 */
[----:B------:R-:W0:Y:S01]  /*22c0*/  MUFU.RCP R127, R127 ;  /* 0x0000007f007f7308 */ /* 0x000e220000001000 */
[----:B------:R0:W3:Y:S07]  /*22d0*/  @P3 LDG.E.EL.128 R16, desc[UR4][R12.64] ;  /* 0x000000040c103981 */ /* 0x0000ee000c2e1d00 */
[----:B------:R-:W0:Y:S08]  /*22e0*/  MUFU.RCP R128, R128 ;  /* 0x0000008000807308 */ /* 0x000e300000001000 */
[----:B------:R-:W2:Y:S08]  /*22f0*/  MUFU.RCP R129, R129 ;  /* 0x0000008100817308 */ /* 0x000eb00000001000 */
[----:B------:R-:W4:Y:S01]  /*2300*/  MUFU.RCP R130, R130 ;  /* 0x0000008200827308 */ /* 0x000f220000001000 */
[----:B0-----:R-:W-:Y:S01]  /*2310*/  FMUL R116, R116, R107 ;  /* 0x0000006b74747220 */ /* 0x001fe20000400000 */
[----:B-1----:R-:W-:Y:S01]  /*2320*/  FMUL R118, R118, R109 ;  /* 0x0000006d76767220 */ /* 0x002fe20000400000 */
[----:B-----5:R-:W-:Y:S01]  /*2330*/  FMUL R111, R120, R111 ;  /* 0x0000006f786f7220 */ /* 0x020fe20000400000 */
[----:B------:R-:W-:Y:S01]  /*2340*/  FMUL R127, R127, R112 ;  /* 0x000000707f7f7220 */ /* 0x000fe20000400000 */
[----:B------:R-:W-:Y:S01]  /*2350*/  FMUL R128, R128, R117 ;  /* 0x0000007580807220 */ /* 0x000fe20000400000 */
[----:B------:R-:W-:Y:S01]  /*2360*/  FFMA R105, R98, R108, R105 ;  /* 0x0000006c62697223 */ /* 0x000fe20000000069 */
[----:B--2---:R-:W-:Y:S01]  /*2370*/  FMUL R122, R129, R122 ;  /* 0x0000007a817a7220 */ /* 0x004fe20000400000 */
[----:B------:R-:W-:Y:S01]  /*2380*/  FMUL R119, R116, R119 ;  /* 0x0000007774777220 */ /* 0x000fe20000400000 */
[----:B------:R-:W-:Y:S01]  /*2390*/  FMUL R113, R118, R113 ;  /* 0x0000007176717220 */ /* 0x000fe20000400000 */
[----:B------:R-:W-:Y:S01]  /*23a0*/  FMUL R110, R111, R110 ;  /* 0x0000006e6f6e7220 */ /* 0x000fe20000400000 */
[----:B------:R-:W-:Y:S01]  /*23b0*/  FMUL R26, R127, R26 ;  /* 0x0000001a7f1a7220 */ /* 0x000fe20000400000 */
[----:B------:R-:W-:Y:S01]  /*23c0*/  VIADD R77, R9, 0xffffffa8 ;  /* 0xffffffa8094d7836 */ /* 0x000fe20000000000 */
[----:B------:R-:W-:Y:S01]  /*23d0*/  ISETP.NE.AND P5, PT, R85, RZ, PT ;  /* 0x000000ff5500720c */ /* 0x000fe20003fa5270 */
[----:B------:R-:W0:Y:S01]  /*23e0*/  LDC.64 R60, c[0x0][0x220] ;  /* 0x00008800ff3c7b82 */ /* 0x000e220000000a00 */
[----:B----4-:R-:W-:Y:S01]  /*23f0*/  FMUL R130, R130, R135 ;  /* 0x0000008782827220 */ /* 0x010fe20000400000 */
[----:B------:R-:W-:Y:S01]  /*2400*/  FMUL R143, R128, R143 ;  /* 0x0000008f808f7220 */ /* 0x000fe20000400000 */
[----:B------:R-:W-:-:S02]  /*2410*/  FMUL R121, R122, R121 ;  /* 0x000000797a797220 */ /* 0x000fc40000400000 */
[----:B------:R-:W-:Y:S01]  /*2420*/  FMUL R115, R130, R115 ;  /* 0x0000007382737220 */ /* 0x000fe20000400000 */
[----:B------:R-:W-:Y:S01]  /*2430*/  FFMA R103, R96, R110, R103 ;  /* 0x0000006e60677223 */ /* 0x000fe20000000067 */
[----:B------:R-:W-:Y:S01]  /*2440*/  FFMA R102, R75, R113, R102 ;  /* 0x000000714b667223 */ /* 0x000fe20000000066 */
[----:B------:R-:W-:Y:S01]  /*2450*/  FFMA R99, R74, R119, R99 ;  /* 0x000000774a637223 */ /* 0x000fe20000000063 */
[----:B------:R-:W-:Y:S01]  /*2460*/  FFMA R115, R78, R115, R35 ;  /* 0x000000734e737223 */ /* 0x000fe20000000023 */
[----:B------:R-:W-:Y:S01]  /*2470*/  FFMA R121, R30, R121, R31 ;  /* 0x000000791e797223 */ /* 0x000fe2000000001f */
[----:B------:R-:W-:Y:S01]  /*2480*/  FFMA R143, R28, R143, R33 ;  /* 0x0000008f1c8f7223 */ /* 0x000fe20000000021 */
[----:B------:R-:W-:Y:S01]  /*2490*/  FFMA R26, R79, R26, R32 ;  /* 0x0000001a4f1a7223 */ /* 0x000fe20000000020 */
[----:B------:R-:W-:Y:S01]  /*24a0*/  FADD R99, R100, R99 ;  /* 0x0000006364637221 */ /* 0x000fe20000000000 */
[----:B------:R-:W-:Y:S01]  /*24b0*/  FADD R101, R101, R102 ;  /* 0x0000006665657221 */ /* 0x000fe20000000000 */
[----:B------:R-:W-:Y:S01]  /*24c0*/  FADD R103, R104, R103 ;  /* 0x0000006768677221 */ /* 0x000fe20000000000 */
[----:B------:R-:W-:Y:S01]  /*24d0*/  FADD R105, R106, R105 ;  /* 0x000000696a697221 */ /* 0x000fe20000000000 */
[----:B------:R-:W-:Y:S01]  /*24e0*/  FADD R26, R81, R26 ;  /* 0x0000001a511a7221 */ /* 0x000fe20000000000 */
[----:B------:R-:W-:Y:S01]  /*24f0*/  FADD R143, R34, R143 ;  /* 0x0000008f228f7221 */ /* 0x000fe20000000000 */
[----:B------:R-:W-:Y:S01]  /*2500*/  FADD R121, R80, R121 ;  /* 0x0000007950797221 */ /* 0x000fe20000000000 */
[----:B------:R-:W-:Y:S01]  /*2510*/  FADD R115, R82, R115 ;  /* 0x0000007352737221 */ /* 0x000fe20000000000 */
[----:B------:R-:W-:-:S02]  /*2520*/  @P6 FSEL R57, R63, RZ, P1 ;  /* 0x000000ff3f396208 */ /* 0x000fc40000800000 */
[----:B------:R-:W-:Y:S02]  /*2530*/  @P6 FSEL R56, R62, RZ, P1 ;  /* 0x000000ff3e386208 */ /* 0x000fe40000800000 */
[----:B------:R-:W-:Y:S02]  /*2540*/  @P6 FSEL R51, R99, RZ, P1 ;  /* 0x000000ff63336208 */ /* 0x000fe40000800000 */
[----:B------:R-:W-:Y:S02]  /*2550*/  @P6 FSEL R37, R6, RZ, P1 ;  /* 0x000000ff06256208 */ /* 0x000fe40000800000 */
[----:B------:R-:W-:Y:S02]  /*2560*/  @P6 FSEL R49, R101, RZ, P1 ;  /* 0x000000ff65316208 */ /* 0x000fe40000800000 */
[----:B------:R-:W-:Y:S02]  /*2570*/  @P6 FSEL R43, R103, RZ, P1 ;  /* 0x000000ff672b6208 */ /* 0x000fe40000800000 */
[----:B------:R-:W-:-:S02]  /*2580*/  @P6 FSEL R42, R105, RZ, P1 ;  /* 0x000000ff692a6208 */ /* 0x000fc40000800000 */
[----:B------:R-:W-:Y:S02]  /*2590*/  @P6 FSEL R40, R26, RZ, P1 ;  /* 0x000000ff1a286208 */ /* 0x000fe40000800000 */
[----:B------:R-:W-:Y:S02]  /*25a0*/  @P6 FSEL R39, R143, RZ, P1 ;  /* 0x000000ff8f276208 */ /* 0x000fe40000800000 */
[----:B------:R-:W-:Y:S02]  /*25b0*/  @P6 FSEL R21, R121, RZ, P1 ;  /* 0x000000ff79156208 */ /* 0x000fe40000800000 */
[----:B------:R-:W-:Y:S02]  /*25c0*/  @P6 FSEL R11, R115, RZ, P1 ;  /* 0x000000ff730b6208 */ /* 0x000fe40000800000 */
[----:B------:R-:W-:Y:S02]  /*25d0*/  CS2R R4, SRZ ;  /* 0x0000000000047805 */ /* 0x000fe4000001ff00 */
[----:B------:R-:W-:-:S02]  /*25e0*/  ISETP.NE.AND P6, PT, R87, RZ, PT ;  /* 0x000000ff5700720c */ /* 0x000fc40003fc5270 */
[----:B------:R-:W-:Y:S01]  /*25f0*/  CS2R R6, SRZ ;  /* 0x0000000000067805 */ /* 0x000fe2000001ff00 */
[----:B------:R-:W-:Y:S01]  /*2600*/  IMAD.WIDE R58, R9, 0x4, R58 ;  /* 0x00000004093a7825 */ /* 0x000fe200078e023a */
[----:B------:R-:W-:Y:S02]  /*2610*/  CS2R R24, SRZ ;  /* 0x0000000000187805 */ /* 0x000fe4000001ff00 */
[----:B------:R-:W-:Y:S01]  /*2620*/  ISETP.LT.U32.AND P1, PT, R77, 0x58, P6 ;  /* 0x000000584d00780c */ /* 0x000fe20003721070 */
[----:B------:R-:W1:Y:S01]  /*2630*/  LDC.64 R62, c[0x0][0x218] ;  /* 0x00008600ff3e7b82 */ /* 0x000e620000000a00 */
[C---:B------:R-:W-:Y:S02]  /*2640*/  IMAD.IADD R13, R9.reuse, 0x1, R48 ;  /* 0x00000001090d7824 */ /* 0x040fe400078e0230 */
[----:B------:R-:W-:-:S05]  /*2650*/  IMAD.IADD R15, R9, 0x1, R64 ;  /* 0x00000001090f7824 */ /* 0x000fca00078e0240 */
[----:B------:R-:W2:Y:S04]  /*2660*/  LDC.64 R102, c[0x0][0x228] ;  /* 0x00008a00ff667b82 */ /* 0x000ea80000000a00 */
[----:B------:R-:W4:Y:S01]  /*2670*/  @P1 LDG.E.EL.128 R4, desc[UR4][R58.64+-0x160] ;  /* 0xfffea0043a041981 */ /* 0x000f22000c2e1d00 */
[----:B------:R-:W-:Y:S01]  /*2680*/  CS2R R26, SRZ ;  /* 0x00000000001a7805 */ /* 0x000fe2000001ff00 */
[----:B------:R-:W-:-:S04]  /*2690*/  IMAD.WIDE R12, R13, 0x4, R22 ;  /* 0x000000040d0c7825 */ /* 0x000fc800078e0216 */
[----:B------:R-:W-:Y:S01]  /*26a0*/  IMAD.WIDE R22, R15, 0x4, R22 ;  /* 0x000000040f167825 */ /* 0x000fe200078e0216 */
[----:B---3--:R-:W-:Y:S02]  /*26b0*/  SEL R68, R68, RZ, P2 ;  /* 0x000000ff44447207 */ /* 0x008fe40001000000 */
[----:B------:R-:W-:Y:S02]  /*26c0*/  SEL R65, R69, RZ, P2 ;  /* 0x000000ff45417207 */ /* 0x000fe40001000000 */
[----:B------:R-:W-:Y:S02]  /*26d0*/  SEL R70, R70, RZ, P2 ;  /* 0x000000ff46467207 */ /* 0x000fe40001000000 */
[----:B------:R-:W-:Y:S02]  /*26e0*/  SEL R67, R71, RZ, P2 ;  /* 0x000000ff47437207 */ /* 0x000fe40001000000 */
[----:B------:R-:W-:Y:S02]  /*26f0*/  ISETP.LT.AND P2, PT, R9, 0x58, P5 ;  /* 0x000000580900780c */ /* 0x000fe40002f41270 */
[----:B------:R-:W-:-:S02]  /*2700*/  SEL R72, R16, RZ, P3 ;  /* 0x000000ff10487207 */ /* 0x000fc40001800000 */
[----:B------:R-:W-:-:S09]  /*2710*/  SEL R74, R17, RZ, P3 ;  /* 0x000000ff114a7207 */ /* 0x000fd20001800000 */
[----:B------:R-:W3:Y:S01]  /*2720*/  @P2 LDG.E.EL.128 R24, desc[UR4][R12.64] ;  /* 0x000000040c182981 */ /* 0x000ee2000c2e1d00 */
[----:B------:R-:W-:Y:S02]  /*2730*/  SEL R76, R18, RZ, P3 ;  /* 0x000000ff124c7207 */ /* 0x000fe40001800000 */
[----:B------:R-:W-:Y:S02]  /*2740*/  SEL R69, R19, RZ, P3 ;  /* 0x000000ff13457207 */ /* 0x000fe40001800000 */
[----:B------:R-:W-:Y:S02]  /*2750*/  ISETP.LT.AND P3, PT, R9, 0x58, P0 ;  /* 0x000000580900780c */ /* 0x000fe40000761270 */
[----:B------:R-:W-:Y:S02]  /*2760*/  CS2R R16, SRZ ;  /* 0x0000000000107805 */ /* 0x000fe4000001ff00 */
[----:B------:R-:W-:-:S09]  /*2770*/  CS2R R18, SRZ ;  /* 0x0000000000127805 */ /* 0x000fd2000001ff00 */
[----:B------:R5:W3:Y:S02]  /*2780*/  @P3 LDG.E.EL.128 R16, desc[UR4][R22.64] ;  /* 0x0000000416103981 */ /* 0x000ae4000c2e1d00 */
[----:B-----5:R-:W5:Y:S01]  /*2790*/  LDC.64 R22, c[0x0][0x240] ;  /* 0x00009000ff167b82 */ /* 0x020f620000000a00 */
[----:B------:R-:W-:Y:S02]  /*27a0*/  CS2R R12, SRZ ;  /* 0x00000000000c7805 */ /* 0x000fe4000001ff00 */
[----:B------:R-:W-:Y:S02]  /*27b0*/  CS2R R14, SRZ ;  /* 0x00000000000e7805 */ /* 0x000fe4000001ff00 */
[----:B------:R-:W-:Y:S02]  /*27c0*/  CS2R R32, SRZ ;  /* 0x0000000000207805 */ /* 0x000fe4000001ff00 */
[----:B------:R-:W-:Y:S02]  /*27d0*/  CS2R R34, SRZ ;  /* 0x0000000000227805 */ /* 0x000fe4000001ff00 */
[----:B------:R-:W-:-:S02]  /*27e0*/  CS2R R44, SRZ ;  /* 0x00000000002c7805 */ /* 0x000fc4000001ff00 */
[----:B------:R-:W-:Y:S02]  /*27f0*/  CS2R R46, SRZ ;  /* 0x00000000002e7805 */ /* 0x000fe4000001ff00 */
[----:B------:R-:W-:Y:S02]  /*2800*/  CS2R R28, SRZ ;  /* 0x00000000001c7805 */ /* 0x000fe4000001ff00 */
[----:B------:R-:W-:Y:S01]  /*2810*/  CS2R R30, SRZ ;  /* 0x00000000001e7805 */ /* 0x000fe2000001ff00 */
[----:B--2---:R-:W-:Y:S01]  /*2820*/  IMAD.WIDE R102, R9, 0x4, R102 ;  /* 0x0000000409667825 */ /* 0x004fe200078e0266 */
[----:B----4-:R-:W-:-:S05]  /*2830*/  SEL R4, R4, RZ, P1 ;  /* 0x000000ff04047207 */ /* 0x010fca0000800000 */
[----:B------:R-:W-:-:S06]  /*2840*/  FADD R89, R4, 0.0010000000474974513054 ;  /* 0x3a83126f04597421 */ /* 0x000fcc0000000000 */
[----:B------:R-:W2:Y:S01]  /*2850*/  MUFU.SQRT R89, R89 ;  /* 0x0000005900597308 */ /* 0x000ea20000002000 */
[----:B------:R-:W-:-:S04]  /*2860*/  IMAD.WIDE R54, R9, 0x4, R54 ;  /* 0x0000000409367825 */ /* 0x000fc800078e0236 */
[----:B-----5:R-:W-:Y:S01]  /*2870*/  IMAD.WIDE R22, R9, 0x4, R22 ;  /* 0x0000000409167825 */ /* 0x020fe200078e0216 */
[----:B---3--:R-:W-:Y:S02]  /*2880*/  SEL R73, R24, RZ, P2 ;  /* 0x000000ff18497207 */ /* 0x008fe40001000000 */
[----:B------:R-:W-:Y:S02]  /*2890*/  SEL R78, R25, RZ, P2 ;  /* 0x000000ff194e7207 */ /* 0x000fe40001000000 */
[----:B------:R-:W-:Y:S02]  /*28a0*/  SEL R80, R26, RZ, P2 ;  /* 0x000000ff1a507207 */ /* 0x000fe40001000000 */
[----:B------:R-:W-:Y:S02]  /*28b0*/  SEL R84, R27, RZ, P2 ;  /* 0x000000ff1b547207 */ /* 0x000fe40001000000 */
[----:B--2---:R-:W-:-:S04]  /*28c0*/  FSETP.GT.AND P2, PT, R89, 8.50705917302346158658e+37, PT ;  /* 0x7e8000005900780b */ /* 0x004fc80003f44000 */
[----:B------:R-:W-:Y:S02]  /*28d0*/  FSEL R91, R50, 1, P2 ;  /* 0x3f800000325b7808 */ /* 0x000fe40001000000 */
[----:B------:R-:W-:Y:S02]  /*28e0*/  SEL R86, R16, RZ, P3 ;  /* 0x000000ff10567207 */ /* 0x000fe40001800000 */
[----:B------:R-:W-:Y:S02]  /*28f0*/  SEL R82, R17, RZ, P3 ;  /* 0x000000ff11527207 */ /* 0x000fe40001800000 */
[----:B------:R-:W-:Y:S02]  /*2900*/  SEL R75, R18, RZ, P3 ;  /* 0x000000ff124b7207 */ /* 0x000fe40001800000 */
[----:B------:R-:W-:Y:S02]  /*2910*/  SEL R71, R19, RZ, P3 ;  /* 0x000000ff13477207 */ /* 0x000fe40001800000 */
[C---:B------:R-:W-:Y:S01]  /*2920*/  FSETP.GEU.AND P3, PT, R89.reuse, 1.175494350822287508e-38, PT ;  /* 0x008000005900780b */ /* 0x040fe20003f6e000 */
[----:B------:R-:W-:Y:S01]  /*2930*/  @P2 FMUL R89, R89, 0.25 ;  /* 0x3e80000059592820 */ /* 0x000fe20000400000 */
[C---:B------:R-:W-:Y:S01]  /*2940*/  ISETP.LT.U32.AND P2, PT, R77.reuse, 0x58, P0 ;  /* 0x000000584d00780c */ /* 0x040fe20000741070 */
[----:B------:R-:W-:-:S02]  /*2950*/  IMAD.IADD R17, R77, 0x1, R94 ;  /* 0x000000014d117824 */ /* 0x000fc400078e025e */
[----:B------:R-:W-:Y:S02]  /*2960*/  IMAD.IADD R19, R64, 0x1, R77 ;  /* 0x0000000140137824 */ /* 0x000fe400078e024d */
[----:B-1----:R-:W-:-:S04]  /*2970*/  IMAD.WIDE R16, R17, 0x4, R62 ;  /* 0x0000000411107825 */ /* 0x002fc800078e023e */
[----:B0-----:R-:W-:Y:S01]  /*2980*/  IMAD.WIDE R18, R19, 0x4, R60 ;  /* 0x0000000413127825 */ /* 0x001fe200078e023c */
[----:B------:R-:W-:Y:S02]  /*2990*/  CS2R R24, SRZ ;  /* 0x0000000000187805 */ /* 0x000fe4000001ff00 */
[----:B------:R-:W-:Y:S01]  /*29a0*/  CS2R R26, SRZ ;  /* 0x00000000001a7805 */ /* 0x000fe2000001ff00 */
[----:B------:R0:W2:Y:S04]  /*29b0*/  @P2 LDG.E.EL.128 R12, desc[UR4][R16.64] ;  /* 0x00000004100c2981 */ /* 0x0000a8000c2e1d00 */
[----:B------:R1:W3:Y:S04]  /*29c0*/  @P2 LDG.E.EL.128 R32, desc[UR4][R18.64] ;  /* 0x0000000412202981 */ /* 0x0002e8000c2e1d00 */
[----:B------:R-:W4:Y:S01]  /*29d0*/  @P2 LDG.E.EL.128 R44, desc[UR4][R102.64+-0x160] ;  /* 0xfffea004662c2981 */ /* 0x000f22000c2e1d00 */
[----:B0-----:R-:W-:-:S03]  /*29e0*/  CS2R R16, SRZ ;  /* 0x0000000000107805 */ /* 0x001fc6000001ff00 */
[----:B------:R-:W5:Y:S01]  /*29f0*/  @P2 LDG.E.EL.128 R28, desc[UR4][R58.64+-0x160] ;  /* 0xfffea0043a1c2981 */ /* 0x000f62000c2e1d00 */
[----:B-1----:R-:W-:-:S03]  /*2a00*/  CS2R R18, SRZ ;  /* 0x0000000000127805 */ /* 0x002fc6000001ff00 */
[----:B------:R-:W5:Y:S04]  /*2a10*/  @P2 LDG.E.EL.128 R24, desc[UR4][R22.64+-0x160] ;  /* 0xfffea00416182981 */ /* 0x000f68000c2e1d00 */
[----:B------:R-:W5:Y:S01]  /*2a20*/  @P2 LDG.E.EL.128 R16, desc[UR4][R54.64+-0x160] ;  /* 0xfffea00436102981 */ /* 0x000f62000c2e1d00 */
[----:B--2---:R-:W-:Y:S02]  /*2a30*/  SEL R64, R12, RZ, P2 ;  /* 0x000000ff0c407207 */ /* 0x004fe40001000000 */
[----:B------:R-:W-:Y:S02]  /*2a40*/  SEL R79, R13, RZ, P2 ;  /* 0x000000ff0d4f7207 */ /* 0x000fe40001000000 */
[----:B---3--:R-:W-:Y:S02]  /*2a50*/  SEL R122, R32, RZ, P2 ;  /* 0x000000ff207a7207 */ /* 0x008fe40001000000 */
[----:B------:R-:W-:-:S02]  /*2a60*/  SEL R120, R33, RZ, P2 ;  /* 0x000000ff21787207 */ /* 0x000fc40001000000 */
[----:B------:R-:W-:Y:S02]  /*2a70*/  SEL R110, R34, RZ, P2 ;  /* 0x000000ff226e7207 */ /* 0x000fe40001000000 */
[----:B------:R-:W-:Y:S02]  /*2a80*/  SEL R112, R35, RZ, P2 ;  /* 0x000000ff23707207 */ /* 0x000fe40001000000 */
[----:B----4-:R-:W-:Y:S02]  /*2a90*/  SEL R137, R47, RZ, P2 ;  /* 0x000000ff2f897207 */ /* 0x010fe40001000000 */
[----:B------:R-:W-:Y:S02]  /*2aa0*/  SEL R121, R46, RZ, P2 ;  /* 0x000000ff2e797207 */ /* 0x000fe40001000000 */
[----:B------:R-:W-:Y:S02]  /*2ab0*/  SEL R123, R44, RZ, P2 ;  /* 0x000000ff2c7b7207 */ /* 0x000fe40001000000 */
[----:B------:R-:W-:-:S02]  /*2ac0*/  SEL R135, R45, RZ, P2 ;  /* 0x000000ff2d877207 */ /* 0x000fc40001000000 */
[----:B-----5:R-:W-:Y:S02]  /*2ad0*/  SEL R109, R28, RZ, P2 ;  /* 0x000000ff1c6d7207 */ /* 0x020fe40001000000 */
        /* <DEDUP_REMOVED lines=13> */
[----:B------:R-:W-:Y:S01]  /*2bb0*/  ISETP.LT.U32.AND P2, PT, R77, 0x58, P5 ;  /* 0x000000584d00780c */ /* 0x000fe20002f41070 */
[----:B------:R-:W-:Y:S01]  /*2bc0*/  IMAD.IADD R29, R48, 0x1, R77 ;  /* 0x00000001301d7824 */ /* 0x000fe200078e024d */
[----:B------:R-:W-:Y:S02]  /*2bd0*/  CS2R R12, SRZ ;  /* 0x00000000000c7805 */ /* 0x000fe4000001ff00 */
[----:B------:R-:W-:Y:S01]  /*2be0*/  CS2R R14, SRZ ;  /* 0x00000000000e7805 */ /* 0x000fe2000001ff00 */
[----:B------:R-:W-:Y:S01]  /*2bf0*/  IMAD.WIDE R28, R29, 0x4, R60 ;  /* 0x000000041d1c7825 */ /* 0x000fe200078e023c */
[----:B------:R-:W-:-:S07]  /*2c00*/  CS2R R30, SRZ ;  /* 0x00000000001e7805 */ /* 0x000fce000001ff00 */
[----:B------:R0:W2:Y:S02]  /*2c10*/  @P2 LDG.E.EL.128 R12, desc[UR4][R28.64] ;  /* 0x000000041c0c2981 */ /* 0x0000a4000c2e1d00 */
[----:B0-----:R-:W-:-:S06]  /*2c20*/  CS2R R28, SRZ ;  /* 0x00000000001c7805 */ /* 0x001fcc000001ff00 */
[----:B------:R-:W3:Y:S01]  /*2c30*/  @P2 LDG.E.EL.128 R28, desc[UR4][R58.64+-0x160] ;  /* 0xfffea0043a1c2981 */ /* 0x000ee2000c2e1d00 */
[----:B------:R-:W-:Y:S01]  /*2c40*/  IMAD.IADD R35, R77, 0x1, R66 ;  /* 0x000000014d237824 */ /* 0x000fe200078e0242 */
[----:B------:R-:W-:Y:S02]  /*2c50*/  CS2R R16, SRZ ;  /* 0x0000000000107805 */ /* 0x000fe4000001ff00 */
[----:B------:R-:W-:Y:S01]  /*2c60*/  CS2R R18, SRZ ;  /* 0x0000000000127805 */ /* 0x000fe2000001ff00 */
[----:B------:R-:W-:Y:S01]  /*2c70*/  IMAD.WIDE R34, R35, 0x4, R62 ;  /* 0x0000000423227825 */ /* 0x000fe200078e023e */
[----:B------:R-:W-:Y:S02]  /*2c80*/  CS2R R32, SRZ ;  /* 0x0000000000207805 */ /* 0x000fe4000001ff00 */
[----:B------:R-:W-:Y:S02]  /*2c90*/  CS2R R44, SRZ ;  /* 0x00000000002c7805 */ /* 0x000fe4000001ff00 */
[----:B------:R-:W-:Y:S01]  /*2ca0*/  CS2R R46, SRZ ;  /* 0x00000000002e7805 */ /* 0x000fe2000001ff00 */
[----:B------:R0:W4:Y:S01]  /*2cb0*/  @P2 LDG.E.EL.128 R16, desc[UR4][R34.64] ;  /* 0x0000000422102981 */ /* 0x000122000c2e1d00 */
[----:B------:R-:W-:-:S02]  /*2cc0*/  CS2R R24, SRZ ;  /* 0x0000000000187805 */ /* 0x000fc4000001ff00 */
[----:B------:R-:W-:Y:S02]  /*2cd0*/  CS2R R26, SRZ ;  /* 0x00000000001a7805 */ /* 0x000fe4000001ff00 */
[----:B------:R-:W5:Y:S04]  /*2ce0*/  @P2 LDG.E.EL.128 R44, desc[UR4][R22.64+-0x160] ;  /* 0xfffea004162c2981 */ /* 0x000f68000c2e1d00 */
[----:B------:R-:W2:Y:S01]  /*2cf0*/  @P2 LDG.E.EL.128 R24, desc[UR4][R102.64+-0x160] ;  /* 0xfffea00466182981 */ /* 0x000ea2000c2e1d00 */
[----:B0-----:R-:W-:-:S06]  /*2d00*/  CS2R R34, SRZ ;  /* 0x0000000000227805 */ /* 0x001fcc000001ff00 */
[----:B------:R-:W2:Y:S01]  /*2d10*/  @P2 LDG.E.EL.128 R32, desc[UR4][R54.64+-0x160] ;  /* 0xfffea00436202981 */ /* 0x000ea2000c2e1d00 */
[----:B------:R-:W-:Y:S02]  /*2d20*/  P2R R134, PR, RZ, 0x8 ;  /* 0x00000008ff867803 */ /* 0x000fe40000000000 */
[----:B------:R-:W-:Y:S02]  /*2d30*/  ISETP.LT.U32.AND P3, PT, R77, 0x58, P4 ;  /* 0x000000584d00780c */ /* 0x000fe40002761070 */
[----:B------:R-:W-:Y:S02]  /*2d40*/  SEL R5, R5, RZ, P1 ;  /* 0x000000ff05057207 */ /* 0x000fe40000800000 */
[----:B---3--:R-:W-:Y:S02]  /*2d50*/  SEL R114, R28, RZ, P2 ;  /* 0x000000ff1c727207 */ /* 0x008fe40001000000 */
[----:B------:R-:W-:Y:S02]  /*2d60*/  SEL R116, R29, RZ, P2 ;  /* 0x000000ff1d747207 */ /* 0x000fe40001000000 */
[----:B------:R-:W-:-:S02]  /*2d70*/  CS2R R28, SRZ ;  /* 0x00000000001c7805 */ /* 0x000fc4000001ff00 */
[----:B------:R-:W-:Y:S02]  /*2d80*/  SEL R118, R30, RZ, P2 ;  /* 0x000000ff1e767207 */ /* 0x000fe40001000000 */
[----:B------:R-:W-:Y:S02]  /*2d90*/  SEL R132, R31, RZ, P2 ;  /* 0x000000ff1f847207 */ /* 0x000fe40001000000 */
[----:B------:R-:W-:-:S06]  /*2da0*/  CS2R R30, SRZ ;  /* 0x00000000001e7805 */ /* 0x000fcc000001ff00 */
[----:B------:R-:W3:Y:S01]  /*2db0*/  @P3 LDG.E.EL.128 R28, desc[UR4][R58.64+-0x160] ;  /* 0xfffea0043a1c3981 */ /* 0x000ee2000c2e1d00 */
[----:B------:R-:W-:Y:S01]  /*2dc0*/  FADD R106, R5, 0.0010000000474974513054 ;  /* 0x3a83126f056a7421 */ /* 0x000fe20000000000 */
[----:B------:R-:W-:-:S05]  /*2dd0*/  SEL R5, R6, RZ, P1 ;  /* 0x000000ff06057207 */ /* 0x000fca0000800000 */
[----:B------:R-:W0:Y:S01]  /*2de0*/  MUFU.SQRT R106, R106 ;  /* 0x0000006a006a7308 */ /* 0x000e220000002000 */
[----:B------:R-:W-:Y:S01]  /*2df0*/  FADD R5, R5, 0.0010000000474974513054 ;  /* 0x3a83126f05057421 */ /* 0x000fe20000000000 */
[----:B-----5:R-:W-:Y:S02]  /*2e00*/  SEL R105, R44, RZ, P2 ;  /* 0x000000ff2c697207 */ /* 0x020fe40001000000 */
[----:B--2---:R-:W-:Y:S02]  /*2e10*/  SEL R130, R24, RZ, P2 ;  /* 0x000000ff18827207 */ /* 0x004fe40001000000 */
[----:B------:R-:W-:Y:S02]  /*2e20*/  SEL R101, R34, RZ, P2 ;  /* 0x000000ff22657207 */ /* 0x000fe40001000000 */
[----:B------:R-:W-:Y:S01]  /*2e30*/  SEL R104, R35, RZ, P2 ;  /* 0x000000ff23687207 */ /* 0x000fe20001000000 */
[----:B------:R-:W1:Y:S01]  /*2e40*/  MUFU.SQRT R44, R5 ;  /* 0x00000005002c7308 */ /* 0x000e620000002000 */
        /* <DEDUP_REMOVED lines=9> */
[----:B----4-:R-:W-:Y:S02]  /*2ee0*/  SEL R34, R16, RZ, P2 ;  /* 0x000000ff10227207 */ /* 0x010fe40001000000 */
[----:B------:R-:W-:Y:S02]  /*2ef0*/  SEL R35, R17, RZ, P2 ;  /* 0x000000ff11237207 */ /* 0x000fe40001000000 */
[----:B------:R-:W-:Y:S02]  /*2f00*/  SEL R48, R18, RZ, P2 ;  /* 0x000000ff12307207 */ /* 0x000fe40001000000 */
[----:B------:R-:W-:-:S02]  /*2f10*/  SEL R66, R19, RZ, P2 ;  /* 0x000000ff13427207 */ /* 0x000fc40001000000 */
[----:B------:R-:W-:Y:S02]  /*2f20*/  SEL R45, R45, RZ, P2 ;  /* 0x000000ff2d2d7207 */ /* 0x000fe40001000000 */
[----:B------:R-:W-:Y:S02]  /*2f30*/  SEL R46, R46, RZ, P2 ;  /* 0x000000ff2e2e7207 */ /* 0x000fe40001000000 */
[----:B------:R-:W-:Y:S02]  /*2f40*/  SEL R47, R47, RZ, P2 ;  /* 0x000000ff2f2f7207 */ /* 0x000fe40001000000 */
[----:B0-----:R-:W-:Y:S02]  /*2f50*/  FSETP.GT.AND P2, PT, R106, 8.50705917302346158658e+37, PT ;  /* 0x7e8000006a00780b */ /* 0x001fe40003f44000 */
[----:B------:R-:W-:Y:S01]  /*2f60*/  SEL R6, R7, RZ, P1 ;  /* 0x000000ff07067207 */ /* 0x000fe20000800000 */
[----:B------:R-:W-:Y:S01]  /*2f70*/  IMAD.IADD R33, R20, 0x1, R77 ;  /* 0x0000000114217824 */ /* 0x000fe200078e024d */
[----:B------:R-:W-:-:S03]  /*2f80*/  P2R R131, PR, RZ, 0x1 ;  /* 0x00000001ff837803 */ /* 0x000fc60000000000 */
[----:B------:R-:W-:Y:S01]  /*2f90*/  FADD R6, R6, 0.0010000000474974513054 ;  /* 0x3a83126f06067421 */ /* 0x000fe20000000000 */
[----:B------:R-:W-:Y:S02]  /*2fa0*/  FSETP.GEU.AND P0, PT, R106, 1.175494350822287508e-38, PT ;  /* 0x008000006a00780b */ /* 0x000fe40003f0e000 */
[----:B------:R-:W-:Y:S02]  /*2fb0*/  CS2R R24, SRZ ;  /* 0x0000000000187805 */ /* 0x000fe4000001ff00 */
[----:B------:R-:W-:Y:S01]  /*2fc0*/  FSEL R111, R50, 1, P2 ;  /* 0x3f800000326f7808 */ /* 0x000fe20001000000 */
[----:B------:R-:W0:Y:S01]  /*2fd0*/  MUFU.SQRT R20, R6 ;  /* 0x0000000600147308 */ /* 0x000e220000002000 */
[----:B------:R-:W-:Y:S01]  /*2fe0*/  CS2R R26, SRZ ;  /* 0x00000000001a7805 */ /* 0x000fe2000001ff00 */
[----:B------:R-:W-:Y:S01]  /*2ff0*/  @P2 FMUL R106, R106, 0.25 ;  /* 0x3e8000006a6a2820 */ /* 0x000fe20000400000 */
[----:B-1----:R-:W-:Y:S01]  /*3000*/  FSETP.GT.AND P2, PT, R44, 8.50705917302346158658e+37, PT ;  /* 0x7e8000002c00780b */ /* 0x002fe20003f44000 */
[----:B------:R-:W-:-:S05]  /*3010*/  IMAD.WIDE R32, R33, 0x4, R60 ;  /* 0x0000000421207825 */ /* 0x000fca00078e023c */
[----:B------:R1:W2:Y:S01]  /*3020*/  @P3 LDG.E.EL.128 R24, desc[UR4][R32.64] ;  /* 0x0000000420183981 */ /* 0x0002a2000c2e1d00 */
[C---:B------:R-:W-:Y:S01]  /*3030*/  IMAD.IADD R5, R77.reuse, 0x1, R10 ;  /* 0x000000014d057824 */ /* 0x040fe200078e020a */
[----:B------:R-:W-:Y:S02]  /*3040*/  P2R R145, PR, RZ, 0x1 ;  /* 0x00000001ff917803 */ /* 0x000fe40000000000 */
[C---:B------:R-:W-:Y:S01]  /*3050*/  FSETP.GEU.AND P0, PT, R44.reuse, 1.175494350822287508e-38, PT ;  /* 0x008000002c00780b */ /* 0x040fe20003f0e000 */
[----:B-1----:R-:W-:Y:S02]  /*3060*/  IMAD.IADD R33, R77, 0x1, R8 ;  /* 0x000000014d217824 */ /* 0x002fe400078e0208 */
[----:B------:R-:W-:Y:S01]  /*3070*/  @P2 FMUL R44, R44, 0.25 ;  /* 0x3e8000002c2c2820 */ /* 0x000fe20000400000 */
[----:B------:R-:W-:Y:S01]  /*3080*/  FSEL R113, R50, 1, P2 ;  /* 0x3f80000032717808 */ /* 0x000fe20001000000 */
[----:B------:R-:W-:Y:S01]  /*3090*/  IMAD.WIDE R32, R33, 0x4, R62 ;  /* 0x0000000421207825 */ /* 0x000fe200078e023e */
[----:B0-----:R-:W-:-:S03]  /*30a0*/  FSETP.GT.AND P2, PT, R20, 8.50705917302346158658e+37, PT ;  /* 0x7e8000001400780b */ /* 0x001fc60003f44000 */
[----:B------:R-:W-:-:S04]  /*30b0*/  IMAD.WIDE R62, R5, 0x4, R62 ;  /* 0x00000004053e7825 */ /* 0x000fc800078e023e */
[----:B------:R-:W-:-:S04]  /*30c0*/  IMAD.IADD R5, R2, 0x1, R77 ;  /* 0x0000000102057824 */ /* 0x000fc800078e024d */
[----:B------:R-:W-:Y:S01]  /*30d0*/  IMAD.WIDE R60, R5, 0x4, R60 ;  /* 0x00000004053c7825 */ /* 0x000fe200078e023c */
[----:B------:R-:W-:Y:S02]  /*30e0*/  P2R R146, PR, RZ, 0x1 ;  /* 0x00000001ff927803 */ /* 0x000fe40000000000 */
[C---:B------:R-:W-:Y:S01]  /*30f0*/  FSETP.GEU.AND P0, PT, R20.reuse, 1.175494350822287508e-38, PT ;  /* 0x008000001400780b */ /* 0x040fe20003f0e000 */
[----:B------:R-:W-:Y:S01]  /*3100*/  @P2 FMUL R20, R20, 0.25 ;  /* 0x3e80000014142820 */ /* 0x000fe20000400000 */
[----:B------:R-:W-:Y:S02]  /*3110*/  FSEL R115, R50, 1, P2 ;  /* 0x3f80000032737808 */ /* 0x000fe40001000000 */
[----:B------:R-:W-:Y:S02]  /*3120*/  CS2R R12, SRZ ;  /* 0x00000000000c7805 */ /* 0x000fe4000001ff00 */
[----:B------:R-:W-:Y:S02]  /*3130*/  CS2R R14, SRZ ;  /* 0x00000000000e7805 */ /* 0x000fe4000001ff00 */
[----:B------:R-:W-:-:S02]  /*3140*/  CS2R R16, SRZ ;  /* 0x0000000000107805 */ /* 0x000fc4000001ff00 */
[----:B------:R-:W-:Y:S02]  /*3150*/  CS2R R18, SRZ ;  /* 0x0000000000127805 */ /* 0x000fe4000001ff00 */
[----:B------:R-:W4:Y:S04]  /*3160*/  @P1 LDG.E.EL.128 R12, desc[UR4][R102.64+-0x160] ;  /* 0xfffea004660c1981 */ /* 0x000f28000c2e1d00 */
[----:B------:R0:W5:Y:S02]  /*3170*/  @P3 LDG.E.EL.128 R16, desc[UR4][R102.64+-0x160] ;  /* 0xfffea00466103981 */ /* 0x000164000c2e1d00 */
[----:B0-----:R-:W-:Y:S01]  /*3180*/  P2R R102, PR, RZ, 0x1 ;  /* 0x00000001ff667803 */ /* 0x001fe20000000000 */
[----:B------:R-:W-:Y:S01]  /*3190*/  FADD R8, R110, -R121 ;  /* 0x800000796e087221 */ /* 0x000fe20000000000 */
[----:B------:R-:W-:Y:S01]  /*31a0*/  FADD R2, R112, -R137 ;  /* 0x8000008970027221 */ /* 0x000fe20000000000 */
[----:B------:R-:W-:Y:S01]  /*31b0*/  FADD R120, R120, -R135 ;  /* 0x8000008778787221 */ /* 0x000fe20000000000 */
[----:B------:R-:W-:Y:S01]  /*31c0*/  P2R R143, PR, RZ, 0x8 ;  /* 0x00000008ff8f7803 */ /* 0x000fe20000000000 */
[----:B------:R-:W-:Y:S01]  /*31d0*/  FADD R122, R122, -R123 ;  /* 0x8000007b7a7a7221 */ /* 0x000fe20000000000 */
[----:B------:R-:W-:Y:S01]  /*31e0*/  FADD R109, R109, 0.0010000000474974513054 ;  /* 0x3a83126f6d6d7421 */ /* 0x000fe20000000000 */
[----:B------:R-:W-:Y:S01]  /*31f0*/  FADD R108, R108, 0.0010000000474974513054 ;  /* 0x3a83126f6c6c7421 */ /* 0x000fe20000000000 */
[----:B------:R-:W-:Y:S01]  /*3200*/  P2R R144, PR, RZ, 0x2 ;  /* 0x00000002ff907803 */ /* 0x000fe20000000000 */
[----:B------:R-:W-:Y:S01]  /*3210*/  FADD R126, R126, -R125 ;  /* 0x8000007d7e7e7221 */ /* 0x000fe20000000000 */
[----:B------:R-:W-:Y:S01]  /*3220*/  FADD R107, R107, 0.0010000000474974513054 ;  /* 0x3a83126f6b6b7421 */ /* 0x000fe20000000000 */
[----:B------:R-:W-:Y:S01]  /*3230*/  FADD R4, R4, 0.0010000000474974513054 ;  /* 0x3a83126f04047421 */ /* 0x000fe20000000000 */
[----:B------:R-:W-:Y:S01]  /*3240*/  FADD R128, R128, -R127 ;  /* 0x8000007f80807221 */ /* 0x000fe20000000000 */
[----:B---3--:R-:W-:-:S05]  /*3250*/  SEL R7, R28, RZ, P3 ;  /* 0x000000ff1c077207 */ /* 0x008fca0001800000 */
[----:B------:R-:W-:-:S04]  /*3260*/  FADD R7, R7, 0.0010000000474974513054 ;  /* 0x3a83126f07077421 */ /* 0x000fc80000000000 */
[----:B------:R-:W0:Y:S01]  /*3270*/  MUFU.SQRT R10, R7 ;  /* 0x00000007000a7308 */ /* 0x000e220000002000 */
[----:B------:R-:W-:-:S05]  /*3280*/  SEL R5, R29, RZ, P3 ;  /* 0x000000ff1d057207 */ /* 0x000fca0001800000 */
[----:B------:R-:W-:-:S04]  /*3290*/  FADD R5, R5, 0.0010000000474974513054 ;  /* 0x3a83126f05057421 */ /* 0x000fc80000000000 */
[----:B------:R1:W3:Y:S01]  /*32a0*/  MUFU.SQRT R28, R5 ;  /* 0x00000005001c7308 */ /* 0x0002e20000002000 */
[----:B------:R-:W-:Y:S02]  /*32b0*/  SEL R6, R30, RZ, P3 ;  /* 0x000000ff1e067207 */ /* 0x000fe40001800000 */
[----:B0-----:R-:W-:-:S03]  /*32c0*/  FSETP.GT.AND P2, PT, R10, 8.50705917302346158658e+37, PT ;  /* 0x7e8000000a00780b */ /* 0x001fc60003f44000 */
[----:B------:R-:W-:Y:S01]  /*32d0*/  FADD R6, R6, 0.0010000000474974513054 ;  /* 0x3a83126f06067421 */ /* 0x000fe20000000000 */
[----:B------:R-:W-:Y:S02]  /*32e0*/  FSETP.GEU.AND P0, PT, R10, 1.175494350822287508e-38, PT ;  /* 0x008000000a00780b */ /* 0x000fe40003f0e000 */
[----:B-1----:R-:W-:Y:S01]  /*32f0*/  SEL R5, R31, RZ, P3 ;  /* 0x000000ff1f057207 */ /* 0x002fe20001800000 */
[----:B------:R0:W1:Y:S01]  /*3300*/  MUFU.SQRT R29, R6 ;  /* 0x00000006001d7308 */ /* 0x0000620000002000 */
[----:B------:R-:W-:-:S03]  /*3310*/  FSEL R117, R50, 1, P2 ;  /* 0x3f80000032757808 */ /* 0x000fc60001000000 */
[----:B------:R-:W-:Y:S02]  /*3320*/  FADD R5, R5, 0.0010000000474974513054 ;  /* 0x3a83126f05057421 */ /* 0x000fe40000000000 */
[----:B------:R-:W-:Y:S01]  /*3330*/  @P2 FMUL R10, R10, 0.25 ;  /* 0x3e8000000a0a2820 */ /* 0x000fe20000400000 */
[----:B---3--:R-:W-:Y:S01]  /*3340*/  FSETP.GT.AND P2, PT, R28, 8.50705917302346158658e+37, PT ;  /* 0x7e8000001c00780b */ /* 0x008fe20003f44000 */
[----:B------:R3:W1:Y:S01]  /*3350*/  MUFU.SQRT R30, R5 ;  /* 0x00000005001e7308 */ /* 0x0006620000002000 */
[----:B0-----:R-:W-:Y:S01]  /*3360*/  FADD R6, R114, 0.0010000000474974513054 ;  /* 0x3a83126f72067421 */ /* 0x001fe20000000000 */
[----:B------:R-:W-:Y:S02]  /*3370*/  P2R R7, PR, RZ, 0x1 ;  /* 0x00000001ff077803 */ /* 0x000fe40000000000 */
[----:B------:R-:W-:-:S04]  /*3380*/  FSETP.GEU.AND P0, PT, R28, 1.175494350822287508e-38, PT ;  /* 0x008000001c00780b */ /* 0x000fc80003f0e000 */
[----:B------:R0:W2:Y:S01]  /*3390*/  MUFU.SQRT R31, R6 ;  /* 0x00000006001f7308 */ /* 0x0000a20000002000 */
[----:B---3--:R-:W-:Y:S01]  /*33a0*/  FADD R5, R116, 0.0010000000474974513054 ;  /* 0x3a83126f74057421 */ /* 0x008fe20000000000 */
[----:B------:R-:W-:Y:S02]  /*33b0*/  FSEL R119, R50, 1, P2 ;  /* 0x3f80000032777808 */ /* 0x000fe40001000000 */
[----:B------:R-:W-:Y:S01]  /*33c0*/  @P2 FMUL R28, R28, 0.25 ;  /* 0x3e8000001c1c2820 */ /* 0x000fe20000400000 */
[----:B------:R-:W-:Y:S02]  /*33d0*/  P2R R103, PR, RZ, 0x1 ;  /* 0x00000001ff677803 */ /* 0x000fe40000000000 */
[C---:B-1----:R-:W-:Y:S01]  /*33e0*/  FSETP.GT.AND P2, PT, R29.reuse, 8.50705917302346158658e+37, PT ;  /* 0x7e8000001d00780b */ /* 0x042fe20003f44000 */
[----:B------:R-:W1:Y:S01]  /*33f0*/  MUFU.SQRT R58, R5 ;  /* 0x00000005003a7308 */ /* 0x000e620000002000 */
[----:B0-----:R-:W-:Y:S01]  /*3400*/  FADD R6, R118, 0.0010000000474974513054 ;  /* 0x3a83126f76067421 */ /* 0x001fe20000000000 */
[----:B------:R-:W-:-:S04]  /*3410*/  FSETP.GEU.AND P0, PT, R29, 1.175494350822287508e-38, PT ;  /* 0x008000001d00780b */ /* 0x000fc80003f0e000 */
[----:B------:R-:W-:Y:S02]  /*3420*/  P2R R136, PR, RZ, 0x1 ;  /* 0x00000001ff887803 */ /* 0x000fe40000000000 */
[----:B------:R-:W0:Y:S01]  /*3430*/  MUFU.SQRT R59, R6 ;  /* 0x00000006003b7308 */ /* 0x000e220000002000 */
[----:B------:R-:W-:-:S04]  /*3440*/  FSETP.GEU.AND P0, PT, R30, 1.175494350822287508e-38, PT ;  /* 0x008000001e00780b */ /* 0x000fc80003f0e000 */
[----:B------:R-:W-:Y:S02]  /*3450*/  P2R R110, PR, RZ, 0x1 ;  /* 0x00000001ff6e7803 */ /* 0x000fe40000000000 */
[----:B--2---:R-:W-:Y:S01]  /*3460*/  FSETP.GEU.AND P0, PT, R31, 1.175494350822287508e-38, PT ;  /* 0x008000001f00780b */ /* 0x004fe20003f0e000 */
[----:B------:R-:W-:Y:S01]  /*3470*/  @P2 FMUL R29, R29, 0.25 ;  /* 0x3e8000001d1d2820 */ /* 0x000fe20000400000 */
[----:B------:R-:W-:Y:S02]  /*3480*/  FSEL R112, R50, 1, P2 ;  /* 0x3f80000032707808 */ /* 0x000fe40001000000 */
[----:B------:R-:W-:Y:S02]  /*3490*/  FSETP.GT.AND P2, PT, R30, 8.50705917302346158658e+37, PT ;  /* 0x7e8000001e00780b */ /* 0x000fe40003f44000 */
[----:B------:R-:W-:Y:S02]  /*34a0*/  P2R R135, PR, RZ, 0x1 ;  /* 0x00000001ff877803 */ /* 0x000fe40000000000 */
[----:B-1----:R-:W-:-:S02]  /*34b0*/  FSETP.GEU.AND P0, PT, R58, 1.175494350822287508e-38, PT ;  /* 0x008000003a00780b */ /* 0x002fc40003f0e000 */
[----:B0-----:R-:W-:Y:S02]  /*34c0*/  FSETP.GEU.AND P3, PT, R59, 1.175494350822287508e-38, PT ;  /* 0x008000003b00780b */ /* 0x001fe40003f6e000 */
[----:B------:R-:W-:Y:S02]  /*34d0*/  P2R R5, PR, RZ, 0x1 ;  /* 0x00000001ff057803 */ /* 0x000fe40000000000 */
[----:B------:R-:W-:Y:S02]  /*34e0*/  P2R R142, PR, RZ, 0x8 ;  /* 0x00000008ff8e7803 */ /* 0x000fe40000000000 */
[----:B------:R-:W-:Y:S01]  /*34f0*/  ISETP.NE.AND P3, PT, R5, RZ, PT ;  /* 0x000000ff0500720c */ /* 0x000fe20003f65270 */
[----:B------:R-:W-:Y:S01]  /*3500*/  @P2 FMUL R30, R30, 0.25 ;  /* 0x3e8000001e1e2820 */ /* 0x000fe20000400000 */
[----:B------:R-:W-:Y:S02]  /*3510*/  FSEL R121, R50, 1, P2 ;  /* 0x3f80000032797808 */ /* 0x000fe40001000000 */
[----:B------:R-:W-:-:S02]  /*3520*/  FSETP.GT.AND P2, PT, R31, 8.50705917302346158658e+37, PT ;  /* 0x7e8000001f00780b */ /* 0x000fc40003f44000 */
[----:B------:R-:W-:Y:S02]  /*3530*/  P2R R141, PR, RZ, 0x8 ;  /* 0x00000008ff8d7803 */ /* 0x000fe40000000000 */
[----:B------:R-:W-:-:S04]  /*3540*/  ISETP.NE.AND P3, PT, R135, RZ, PT ;  /* 0x000000ff8700720c */ /* 0x000fc80003f65270 */
[----:B------:R-:W-:Y:S02]  /*3550*/  P2R R140, PR, RZ, 0x8 ;  /* 0x00000008ff8c7803 */ /* 0x000fe40000000000 */
[----:B------:R-:W-:-:S04]  /*3560*/  ISETP.NE.AND P3, PT, R110, RZ, PT ;  /* 0x000000ff6e00720c */ /* 0x000fc80003f65270 */
[----:B------:R-:W-:Y:S02]  /*3570*/  P2R R139, PR, RZ, 0x8 ;  /* 0x00000008ff8b7803 */ /* 0x000fe40000000000 */
[----:B------:R-:W-:Y:S01]  /*3580*/  ISETP.NE.AND P3, PT, R136, RZ, PT ;  /* 0x000000ff8800720c */ /* 0x000fe20003f65270 */
[----:B------:R-:W-:Y:S01]  /*3590*/  @P2 FMUL R31, R31, 0.25 ;  /* 0x3e8000001f1f2820 */ /* 0x000fe20000400000 */
[----:B------:R-:W-:Y:S02]  /*35a0*/  FSEL R114, R50, 1, P2 ;  /* 0x3f80000032727808 */ /* 0x000fe40001000000 */
[----:B------:R-:W-:Y:S02]  /*35b0*/  FSETP.GT.AND P2, PT, R58, 8.50705917302346158658e+37, PT ;  /* 0x7e8000003a00780b */ /* 0x000fe40003f44000 */
[----:B------:R-:W-:Y:S02]  /*35c0*/  P2R R138, PR, RZ, 0x8 ;  /* 0x00000008ff8a7803 */ /* 0x000fe40000000000 */
[----:B------:R-:W-:Y:S01]  /*35d0*/  ISETP.NE.AND P3, PT, R103, RZ, PT ;  /* 0x000000ff6700720c */ /* 0x000fe20003f65270 */
[----:B------:R-:W-:-:S03]  /*35e0*/  FADD R5, R132, 0.0010000000474974513054 ;  /* 0x3a83126f84057421 */ /* 0x000fc60000000000 */
[----:B------:R-:W-:Y:S02]  /*35f0*/  P2R R137, PR, RZ, 0x8 ;  /* 0x00000008ff897803 */ /* 0x000fe40000000000 */
[----:B------:R-:W-:Y:S02]  /*3600*/  ISETP.NE.AND P3, PT, R7, RZ, PT ;  /* 0x000000ff0700720c */ /* 0x000fe40003f65270 */
[----:B------:R-:W-:Y:S02]  /*3610*/  FSEL R123, R50, 1, P2 ;  /* 0x3f800000327b7808 */ /* 0x000fe40001000000 */
[----:B------:R-:W-:Y:S01]  /*3620*/  P2R R136, PR, RZ, 0x8 ;  /* 0x00000008ff887803 */ /* 0x000fe20000000000 */
[----:B------:R-:W-:Y:S01]  /*3630*/  @P2 FMUL R58, R58, 0.25 ;  /* 0x3e8000003a3a2820 */ /* 0x000fe20000400000 */
[----:B------:R-:W-:Y:S02]  /*3640*/  ISETP.NE.AND P3, PT, R102, RZ, PT ;  /* 0x000000ff6600720c */ /* 0x000fe40003f65270 */
[----:B------:R-:W0:Y:S01]  /*3650*/  MUFU.SQRT R102, R5 ;  /* 0x0000000500667308 */ /* 0x000e220000002000 */
[----:B------:R-:W-:-:S04]  /*3660*/  FSETP.GT.AND P2, PT, R59, 8.50705917302346158658e+37, PT ;  /* 0x7e8000003b00780b */ /* 0x000fc80003f44000 */
[----:B------:R-:W-:-:S03]  /*3670*/  FSEL R116, R50, 1, P2 ;  /* 0x3f80000032747808 */ /* 0x000fc60001000000 */
[----:B------:R-:W1:Y:S06]  /*3680*/  MUFU.SQRT R103, R109 ;  /* 0x0000006d00677308 */ /* 0x000e6c0000002000 */
[----:B------:R-:W-:Y:S01]  /*3690*/  @P2 FMUL R59, R59, 0.25 ;  /* 0x3e8000003b3b2820 */ /* 0x000fe20000400000 */
[C---:B0-----:R-:W-:Y:S01]  /*36a0*/  FSETP.GT.AND P2, PT, R102.reuse, 8.50705917302346158658e+37, PT ;  /* 0x7e8000006600780b */ /* 0x041fe20003f44000 */
[----:B------:R-:W0:Y:S01]  /*36b0*/  MUFU.SQRT R110, R108 ;  /* 0x0000006c006e7308 */ /* 0x000e220000002000 */
[----:B------:R-:W-:Y:S02]  /*36c0*/  FSETP.GEU.AND P1, PT, R102, 1.175494350822287508e-38, PT ;  /* 0x008000006600780b */ /* 0x000fe40003f2e000 */
[----:B------:R-:W-:-:S09]  /*36d0*/  FSEL R125, R50, 1, P2 ;  /* 0x3f800000327d7808 */ /* 0x000fd20001000000 */
[----:B------:R-:W-:Y:S01]  /*36e0*/  @P2 FMUL R102, R102, 0.25 ;  /* 0x3e80000066662820 */ /* 0x000fe20000400000 */
[C---:B-1----:R-:W-:Y:S02]  /*36f0*/  FSETP.GT.AND P2, PT, R103.reuse, 8.50705917302346158658e+37, PT ;  /* 0x7e8000006700780b */ /* 0x042fe40003f44000 */
[----:B------:R-:W-:Y:S02]  /*3700*/  FSETP.GEU.AND P0, PT, R103, 1.175494350822287508e-38, PT ;  /* 0x008000006700780b */ /* 0x000fe40003f0e000 */
[----:B------:R-:W-:-:S09]  /*3710*/  FSEL R118, R50, 1, P2 ;  /* 0x3f80000032767808 */ /* 0x000fd20001000000 */
[----:B------:R-:W-:Y:S01]  /*3720*/  @P2 FMUL R103, R103, 0.25 ;  /* 0x3e80000067672820 */ /* 0x000fe20000400000 */
[C---:B0-----:R-:W-:Y:S01]  /*3730*/  FSETP.GT.AND P2, PT, R110.reuse, 8.50705917302346158658e+37, PT ;  /* 0x7e8000006e00780b */ /* 0x041fe20003f44000 */
[----:B------:R-:W0:Y:S01]  /*3740*/  MUFU.SQRT R109, R107 ;  /* 0x0000006b006d7308 */ /* 0x000e220000002000 */
[----:B------:R-:W-:Y:S02]  /*3750*/  FSETP.GEU.AND P5, PT, R110, 1.175494350822287508e-38, PT ;  /* 0x008000006e00780b */ /* 0x000fe40003fae000 */
[----:B------:R-:W-:Y:S02]  /*3760*/  FSEL R127, R50, 1, P2 ;  /* 0x3f800000327f7808 */ /* 0x000fe40001000000 */
[----:B------:R-:W-:Y:S02]  /*3770*/  P2R R135, PR, RZ, 0x8 ;  /* 0x00000008ff877803 */ /* 0x000fe40000000000 */
[----:B------:R-:W-:-:S05]  /*3780*/  ISETP.NE.AND P3, PT, R146, RZ, PT ;  /* 0x000000ff9200720c */ /* 0x000fca0003f65270 */
[----:B------:R-:W-:Y:S01]  /*3790*/  @P2 FMUL R110, R110, 0.25 ;  /* 0x3e8000006e6e2820 */ /* 0x000fe20000400000 */
[----:B------:R-:W-:Y:S02]  /*37a0*/  ISETP.GE.U32.AND P2, PT, R77, 0x58, PT ;  /* 0x000000584d00780c */ /* 0x000fe40003f46070 */
[----:B------:R-:W1:Y:S01]  /*37b0*/  MUFU.SQRT R77, R4 ;  /* 0x00000004004d7308 */ /* 0x000e620000002000 */
[----:B------:R-:W-:Y:S01]  /*37c0*/  FADD R124, R124, -R133 ;  /* 0x800000857c7c7221 */ /* 0x000fe20000000000 */
[----:B------:R-:W-:Y:S02]  /*37d0*/  P2R R133, PR, RZ, 0x8 ;  /* 0x00000008ff857803 */ /* 0x000fe40000000000 */
[----:B------:R-:W-:-:S04]  /*37e0*/  ISETP.NE.AND P3, PT, R145, RZ, PT ;  /* 0x000000ff9100720c */ /* 0x000fc80003f65270 */
[----:B------:R-:W-:Y:S02]  /*37f0*/  P2R R7, PR, RZ, 0x8 ;  /* 0x00000008ff077803 */ /* 0x000fe40000000000 */
[----:B------:R-:W-:Y:S02]  /*3800*/  ISETP.NE.AND P3, PT, R134, RZ, PT ;  /* 0x000000ff8600720c */ /* 0x000fe40003f65270 */
[----:B0-----:R-:W-:Y:S02]  /*3810*/  FSETP.GT.AND P6, PT, R109, 8.50705917302346158658e+37, PT ;  /* 0x7e8000006d00780b */ /* 0x001fe40003fc4000 */
[----:B------:R-:W-:Y:S02]  /*3820*/  P2R R6, PR, RZ, 0x8 ;  /* 0x00000008ff067803 */ /* 0x000fe40000000000 */
[----:B-1----:R-:W-:Y:S02]  /*3830*/  FSETP.GT.AND P3, PT, R77, 8.50705917302346158658e+37, PT ;  /* 0x7e8000004d00780b */ /* 0x002fe40003f64000 */
[----:B------:R-:W-:-:S02]  /*3840*/  FSETP.GEU.AND P4, PT, R109, 1.175494350822287508e-38, PT ;  /* 0x008000006d00780b */ /* 0x000fc40003f8e000 */
[C---:B------:R-:W-:Y:S02]  /*3850*/  FSEL R108, R50.reuse, 1, P6 ;  /* 0x3f800000326c7808 */ /* 0x040fe40003000000 */
[----:B------:R-:W-:-:S03]  /*3860*/  FSEL R50, R50, 1, P3 ;  /* 0x3f80000032327808 */ /* 0x000fc60001800000 */
[----:B------:R-:W-:Y:S01]  /*3870*/  @P6 FMUL R109, R109, 0.25 ;  /* 0x3e8000006d6d6820 */ /* 0x000fe20000400000 */
[----:B------:R-:W-:-:S03]  /*3880*/  FSETP.GEU.AND P6, PT, R77, 1.175494350822287508e-38, PT ;  /* 0x008000004d00780b */ /* 0x000fc60003fce000 */
[----:B------:R-:W-:Y:S01]  /*3890*/  @P3 FMUL R77, R77, 0.25 ;  /* 0x3e8000004d4d3820 */ /* 0x000fe20000400000 */
[----:B------:R-:W-:-:S13]  /*38a0*/  ISETP.NE.AND P3, PT, R6, RZ, PT ;  /* 0x000000ff0600720c */ /* 0x000fda0003f65270 */
[----:B------:R-:W-:Y:S01]  /*38b0*/  @!P3 FMUL R89, R89, 16777216 ;  /* 0x4b8000005959b820 */ /* 0x000fe20000400000 */
[----:B------:R-:W-:Y:S01]  /*38c0*/  @!P3 FMUL R91, R91, 16777216 ;  /* 0x4b8000005b5bb820 */ /* 0x000fe20000400000 */
        /* <DEDUP_REMOVED lines=27> */
[----:B------:R-:W-:Y:S01]  /*3a80*/  ISETP.NE.AND P3, PT, R142, RZ, PT ;  /* 0x000000ff8e00720c */ /* 0x000fe20003f65270 */
[----:B------:R-:W-:Y:S01]  /*3a90*/  @!P1 FMUL R102, R102, 16777216 ;  /* 0x4b80000066669820 */ /* 0x000fe20000400000 */
[----:B------:R-:W-:-:S11]  /*3aa0*/  @!P1 FMUL R125, R125, 16777216 ;  /* 0x4b8000007d7d9820 */ /* 0x000fd60000400000 */
[----:B------:R-:W-:Y:S01]  /*3ab0*/  @!P3 FMUL R59, R59, 16777216 ;  /* 0x4b8000003b3bb820 */ /* 0x000fe20000400000 */
[----:B------:R-:W-:Y:S01]  /*3ac0*/  @!P3 FMUL R116, R116, 16777216 ;  /* 0x4b8000007474b820 */ /* 0x000fe20000400000 */
[----:B------:R-:W-:-:S04]  /*3ad0*/  ISETP.NE.AND P3, PT, R143, RZ, PT ;  /* 0x000000ff8f00720c */ /* 0x000fc80003f65270 */
[----:B-----5:R-:W-:Y:S02]  /*3ae0*/  SEL R4, R19, RZ, P3 ;  /* 0x000000ff13047207 */ /* 0x020fe40001800000 */
[----:B------:R-:W-:Y:S02]  /*3af0*/  SEL R5, R18, RZ, P3 ;  /* 0x000000ff12057207 */ /* 0x000fe40001800000 */
[----:B------:R-:W-:Y:S02]  /*3b00*/  SEL R19, R27, RZ, P3 ;  /* 0x000000ff1b137207 */ /* 0x000fe40001800000 */
[----:B------:R-:W-:Y:S02]  /*3b10*/  SEL R18, R26, RZ, P3 ;  /* 0x000000ff1a127207 */ /* 0x000fe40001800000 */
[----:B------:R-:W-:Y:S01]  /*3b20*/  ISETP.NE.AND P1, PT, R144, RZ, PT ;  /* 0x000000ff9000720c */ /* 0x000fe20003f25270 */
[----:B------:R-:W-:Y:S01]  /*3b30*/  FADD R19, R19, -R4 ;  /* 0x8000000413137221 */ /* 0x000fe20000000000 */
[----:B------:R-:W-:Y:S01]  /*3b40*/  SEL R4, R17, RZ, P3 ;  /* 0x000000ff11047207 */ /* 0x000fe20001800000 */
[----:B------:R-:W-:Y:S01]  /*3b50*/  FADD R18, R18, -R5 ;  /* 0x8000000512127221 */ /* 0x000fe20000000000 */
[----:B------:R-:W-:-:S02]  /*3b60*/  SEL R5, R16, RZ, P3 ;  /* 0x000000ff10057207 */ /* 0x000fc40001800000 */
[----:B------:R-:W-:Y:S02]  /*3b70*/  SEL R17, R25, RZ, P3 ;  /* 0x000000ff19117207 */ /* 0x000fe40001800000 */
[----:B------:R-:W-:Y:S02]  /*3b80*/  SEL R16, R24, RZ, P3 ;  /* 0x000000ff18107207 */ /* 0x000fe40001800000 */
[----:B------:R-:W-:Y:S01]  /*3b90*/  CS2R R6, SRZ ;  /* 0x0000000000067805 */ /* 0x000fe2000001ff00 */
[----:B------:R-:W-:Y:S02]  /*3ba0*/  FADD R17, R17, -R4 ;  /* 0x8000000411117221 */ /* 0x000fe40000000000 */
[----:B------:R-:W-:Y:S01]  /*3bb0*/  FADD R16, R16, -R5 ;  /* 0x8000000510107221 */ /* 0x000fe20000000000 */
[----:B------:R-:W-:-:S06]  /*3bc0*/  CS2R R4, SRZ ;  /* 0x0000000000047805 */ /* 0x000fcc000001ff00 */
[----:B------:R-:W2:Y:S01]  /*3bd0*/  @P1 LDG.E.EL.128 R4, desc[UR4][R60.64] ;  /* 0x000000043c041981 */ /* 0x000ea2000c2e1d00 */
[----:B----4-:R-:W-:Y:S02]  /*3be0*/  SEL R24, R15, RZ, P1 ;  /* 0x000000ff0f187207 */ /* 0x010fe40000800000 */
[----:B------:R-:W-:Y:S02]  /*3bf0*/  SEL R15, R14, RZ, P1 ;  /* 0x000000ff0e0f7207 */ /* 0x000fe40000800000 */
[----:B------:R-:W-:Y:S02]  /*3c00*/  SEL R14, R13, RZ, P1 ;  /* 0x000000ff0d0e7207 */ /* 0x000fe40000800000 */
[----:B------:R-:W-:Y:S01]  /*3c10*/  SEL R13, R12, RZ, P1 ;  /* 0x000000ff0c0d7207 */ /* 0x000fe20000800000 */
[----:B------:R-:W0:Y:S01]  /*3c20*/  MUFU.RCP R20, R20 ;  /* 0x0000001400147308 */ /* 0x000e220000001000 */
[----:B------:R-:W-:Y:S01]  /*3c30*/  @!P6 FMUL R77, R77, 16777216 ;  /* 0x4b8000004d4de820 */ /* 0x000fe20000400000 */
[----:B------:R-:W-:Y:S01]  /*3c40*/  @!P6 FMUL R50, R50, 16777216 ;  /* 0x4b8000003232e820 */ /* 0x000fe20000400000 */
[----:B------:R-:W-:-:S02]  /*3c50*/  ISETP.NE.AND P6, PT, R87, RZ, PT ;  /* 0x000000ff5700720c */ /* 0x000fc40003fc5270 */
[----:B------:R-:W-:Y:S02]  /*3c60*/  CS2R R26, SRZ ;  /* 0x00000000001a7805 */ /* 0x000fe4000001ff00 */
[----:B--2---:R-:W-:-:S05]  /*3c70*/  SEL R4, R4, RZ, P1 ;  /* 0x000000ff04047207 */ /* 0x004fca0000800000 */
[----:B------:R-:W-:Y:S02]  /*3c80*/  FADD R12, R4, -R13 ;  /* 0x8000000d040c7221 */ /* 0x000fe40000000000 */
[----:B------:R-:W1:Y:S01]  /*3c90*/  MUFU.RCP R4, R89 ;  /* 0x0000005900047308 */ /* 0x000e620000001000 */
[----:B------:R-:W-:Y:S02]  /*3ca0*/  SEL R5, R5, RZ, P1 ;  /* 0x000000ff05057207 */ /* 0x000fe40000800000 */
[----:B------:R-:W-:Y:S02]  /*3cb0*/  SEL R7, R7, RZ, P1 ;  /* 0x000000ff07077207 */ /* 0x000fe40000800000 */
[----:B------:R-:W-:Y:S01]  /*3cc0*/  SEL R6, R6, RZ, P1 ;  /* 0x000000ff06067207 */ /* 0x000fe20000800000 */
[----:B------:R-:W-:Y:S01]  /*3cd0*/  FADD R5, R5, -R14 ;  /* 0x8000000e05057221 */ /* 0x000fe20000000000 */
[----:B0-----:R-:W-:Y:S01]  /*3ce0*/  FMUL R14, R20, R115 ;  /* 0x00000073140e7220 */ /* 0x001fe20000400000 */
[----:B------:R-:W-:Y:S01]  /*3cf0*/  FADD R7, R7, -R24 ;  /* 0x8000001807077221 */ /* 0x000fe20000000000 */
[----:B------:R-:W-:Y:S01]  /*3d00*/  CS2R R24, SRZ ;  /* 0x0000000000187805 */ /* 0x000fe2000001ff00 */
[----:B------:R-:W-:Y:S01]  /*3d10*/  FADD R6, R6, -R15 ;  /* 0x8000000f06067221 */ /* 0x000fe20000000000 */
[----:B-1----:R-:W-:Y:S01]  /*3d20*/  FMUL R91, R4, R91 ;  /* 0x0000005b045b7220 */ /* 0x002fe20000400000 */
[----:B------:R-:W-:Y:S01]  /*3d30*/  FMUL R87, R14, R7 ;  /* 0x000000070e577220 */ /* 0x000fe20000400000 */
[----:B------:R-:W-:-:S02]  /*3d40*/  CS2R R14, SRZ ;  /* 0x00000000000e7805 */ /* 0x000fc4000001ff00 */
[----:B------:R-:W2:Y:S01]  /*3d50*/  @P3 LDG.E.EL.128 R24, desc[UR4][R22.64+-0x160] ;  /* 0xfffea00416183981 */ /* 0x000ea2000c2e1d00 */
[----:B------:R-:W-:Y:S01]  /*3d60*/  FMUL R60, R91, R12 ;  /* 0x0000000c5b3c7220 */ /* 0x000fe20000400000 */
[----:B------:R-:W-:-:S06]  /*3d70*/  CS2R R12, SRZ ;  /* 0x00000000000c7805 */ /* 0x000fcc000001ff00 */
[----:B------:R-:W3:Y:S01]  /*3d80*/  @P3 LDG.E.EL.128 R12, desc[UR4][R54.64+-0x160] ;  /* 0xfffea004360c3981 */ /* 0x000ee2000c2e1d00 */
[----:B------:R-:W0:Y:S01]  /*3d90*/  MUFU.RCP R106, R106 ;  /* 0x0000006a006a7308 */ /* 0x000e220000001000 */
[----:B------:R-:W-:-:S07]  /*3da0*/  @!P0 FMUL R103, R103, 16777216 ;  /* 0x4b80000067678820 */ /* 0x000fce0000400000 */
[----:B------:R-:W1:Y:S08]  /*3db0*/  MUFU.RCP R29, R29 ;  /* 0x0000001d001d7308 */ /* 0x000e700000001000 */
[----:B------:R-:W4:Y:S01]  /*3dc0*/  MUFU.RCP R44, R44 ;  /* 0x0000002c002c7308 */ /* 0x000f220000001000 */
[----:B------:R-:W-:-:S07]  /*3dd0*/  @!P4 FMUL R109, R109, 16777216 ;  /* 0x4b8000006d6dc820 */ /* 0x000fce0000400000 */
[----:B------:R-:W5:Y:S08]  /*3de0*/  MUFU.RCP R10, R10 ;  /* 0x0000000a000a7308 */ /* 0x000f700000001000 */
[----:B------:R-:W1:Y:S08]  /*3df0*/  MUFU.RCP R28, R28 ;  /* 0x0000001c001c7308 */ /* 0x000e700000001000 */
[----:B------:R-:W1:Y:S01]  /*3e00*/  MUFU.RCP R30, R30 ;  /* 0x0000001e001e7308 */ /* 0x000e620000001000 */
[----:B0-----:R-:W-:-:S07]  /*3e10*/  FMUL R4, R106, R111 ;  /* 0x0000006f6a047220 */ /* 0x001fce0000400000 */
[----:B------:R-:W0:Y:S01]  /*3e20*/  MUFU.RCP R59, R59 ;  /* 0x0000003b003b7308 */ /* 0x000e220000001000 */
[----:B------:R-:W-:Y:S01]  /*3e30*/  @!P5 FMUL R110, R110, 16777216 ;  /* 0x4b8000006e6ed820 */ /* 0x000fe20000400000 */
[----:B------:R-:W-:Y:S01]  /*3e40*/  @!P5 FMUL R127, R127, 16777216 ;  /* 0x4b8000007f7fd820 */ /* 0x000fe20000400000 */
[----:B------:R-:W-:-:S05]  /*3e50*/  FMUL R61, R4, R5 ;  /* 0x00000005043d7220 */ /* 0x000fca0000400000 */
[----:B------:R-:W0:Y:S01]  /*3e60*/  MUFU.RCP R103, R103 ;  /* 0x0000006700677308 */ /* 0x000e220000001000 */
[----:B------:R-:W-:Y:S01]  /*3e70*/  ISETP.NE.AND P5, PT, R85, RZ, PT ;  /* 0x000000ff5500720c */ /* 0x000fe20003fa5270 */
[----:B-1----:R-:W-:Y:S01]  /*3e80*/  FMUL R5, R29, R112 ;  /* 0x000000701d057220 */ /* 0x002fe20000400000 */
[----:B----4-:R-:W-:Y:S01]  /*3e90*/  FMUL R85, R44, R113 ;  /* 0x000000712c557220 */ /* 0x010fe20000400000 */
[----:B------:R-:W-:Y:S01]  /*3ea0*/  @!P4 FMUL R108, R108, 16777216 ;  /* 0x4b8000006c6cc820 */ /* 0x000fe20000400000 */
[----:B-----5:R-:W-:Y:S01]  /*3eb0*/  FMUL R117, R10, R117 ;  /* 0x000000750a757220 */ /* 0x020fe20000400000 */
[----:B------:R-:W-:Y:S02]  /*3ec0*/  FMUL R44, R28, R119 ;  /* 0x000000771c2c7220 */ /* 0x000fe40000400000 */
[----:B------:R-:W1:Y:S01]  /*3ed0*/  MUFU.RCP R109, R109 ;  /* 0x0000006d006d7308 */ /* 0x000e620000001000 */
[----:B------:R-:W-:Y:S01]  /*3ee0*/  FMUL R4, R30, R121 ;  /* 0x000000791e047220 */ /* 0x000fe20000400000 */
[----:B------:R-:W-:Y:S01]  /*3ef0*/  ISETP.NE.AND P4, PT, R88, RZ, PT ;  /* 0x000000ff5800720c */ /* 0x000fe20003f85270 */
[----:B------:R-:W-:-:S05]  /*3f00*/  FMUL R88, R5, R18 ;  /* 0x0000001205587220 */ /* 0x000fca0000400000 */
[----:B------:R-:W4:Y:S01]  /*3f10*/  MUFU.RCP R77, R77 ;  /* 0x0000004d004d7308 */ /* 0x000f220000001000 */
[----:B0-----:R-:W-:Y:S01]  /*3f20*/  FMUL R5, R59, R116 ;  /* 0x000000743b057220 */ /* 0x001fe20000400000 */
[----:B------:R-:W-:Y:S01]  /*3f30*/  @!P0 FMUL R118, R118, 16777216 ;  /* 0x4b80000076768820 */ /* 0x000fe20000400000 */
[----:B------:R-:W-:Y:S01]  /*3f40*/  FMUL R20, R117, R16 ;  /* 0x0000001075147220 */ /* 0x000fe20000400000 */
[----:B------:R-:W-:Y:S01]  /*3f50*/  FMUL R44, R44, R17 ;  /* 0x000000112c2c7220 */ /* 0x000fe20000400000 */
[----:B------:R-:W-:Y:S01]  /*3f60*/  FMUL R10, R4, R19 ;  /* 0x00000013040a7220 */ /* 0x000fe20000400000 */
[----:B------:R-:W-:Y:S02]  /*3f70*/  CS2R R16, SRZ ;  /* 0x0000000000107805 */ /* 0x000fe4000001ff00 */
[----:B------:R-:W-:Y:S01]  /*3f80*/  CS2R R18, SRZ ;  /* 0x0000000000127805 */ /* 0x000fe2000001ff00 */
[----:B------:R-:W-:Y:S01]  /*3f90*/  FMUL R126, R5, R126 ;  /* 0x0000007e057e7220 */ /* 0x000fe20000400000 */
[----:B------:R-:W-:-:S04]  /*3fa0*/  FMUL R5, R103, R118 ;  /* 0x0000007667057220 */ /* 0x000fc80000400000 */
[----:B------:R2:W5:Y:S01]  /*3fb0*/  @P1 LDG.E.EL.128 R16, desc[UR4][R22.64+-0x160] ;  /* 0xfffea00416101981 */ /* 0x000562000c2e1d00 */
[----:B------:R-:W-:Y:S01]  /*3fc0*/  FMUL R122, R5, R122 ;  /* 0x0000007a057a7220 */ /* 0x000fe20000400000 */
[----:B-1----:R-:W-:Y:S01]  /*3fd0*/  FMUL R5, R109, R108 ;  /* 0x0000006c6d057220 */ /* 0x002fe20000400000 */
[----:B----4-:R-:W-:Y:S01]  /*3fe0*/  FMUL R7, R77, R50 ;  /* 0x000000324d077220 */ /* 0x010fe20000400000 */
[----:B------:R-:W-:Y:S02]  /*3ff0*/  FMUL R85, R85, R6 ;  /* 0x0000000655557220 */ /* 0x000fe40000400000 */
[----:B------:R-:W-:Y:S01]  /*4000*/  FMUL R8, R5, R8 ;  /* 0x0000000805087220 */ /* 0x000fe20000400000 */
[----:B------:R-:W-:Y:S01]  /*4010*/  FMUL R2, R7, R2 ;  /* 0x0000000207027220 */ /* 0x000fe20000400000 */
[----:B------:R-:W-:Y:S02]  /*4020*/  CS2R R4, SRZ ;  /* 0x0000000000047805 */ /* 0x000fe4000001ff00 */
[----:B------:R-:W-:Y:S01]  /*4030*/  CS2R R6, SRZ ;  /* 0x0000000000067805 */ /* 0x000fe2000001ff00 */
[----:B------:R-:W0:Y:S05]  /*4040*/  MUFU.RCP R31, R31 ;  /* 0x0000001f001f7308 */ /* 0x000e2a0000001000 */
[----:B------:R-:W4:Y:S01]  /*4050*/  @P1 LDG.E.EL.128 R4, desc[UR4][R54.64+-0x160] ;  /* 0xfffea00436041981 */ /* 0x000f22000c2e1d00 */
[----:B------:R-:W-:Y:S01]  /*4060*/  CS2R R28, SRZ ;  /* 0x00000000001c7805 */ /* 0x000fe2000001ff00 */
[----:B0-----:R-:W-:Y:S01]  /*4070*/  FMUL R114, R31, R114 ;  /* 0x000000721f727220 */ /* 0x001fe20000400000 */
[----:B------:R-:W-:-:S06]  /*4080*/  CS2R R30, SRZ ;  /* 0x00000000001e7805 */ /* 0x000fcc000001ff00 */
[----:B------:R-:W4:Y:S01]  /*4090*/  @P3 LDG.E.EL.128 R28, desc[UR4][R62.64] ;  /* 0x000000043e1c3981 */ /* 0x000f22000c2e1d00 */
[----:B--2---:R-:W-:Y:S02]  /*40a0*/  SEL R22, R27, RZ, P3 ;  /* 0x000000ff1b167207 */ /* 0x004fe40001800000 */
[----:B---3--:R-:W-:Y:S02]  /*40b0*/  SEL R15, R15, RZ, P3 ;  /* 0x000000ff0f0f7207 */ /* 0x008fe40001800000 */
[----:B------:R-:W-:-:S03]  /*40c0*/  SEL R13, R13, RZ, P3 ;  /* 0x000000ff0d0d7207 */ /* 0x000fc60001800000 */
[----:B------:R-:W-:Y:S01]  /*40d0*/  FFMA R10, R15, R10, R22 ;  /* 0x0000000a0f0a7223 */ /* 0x000fe20000000016 */
[----:B------:R-:W-:Y:S02]  /*40e0*/  SEL R15, R14, RZ, P3 ;  /* 0x000000ff0e0f7207 */ /* 0x000fe40001800000 */
[----:B------:R-:W-:Y:S02]  /*40f0*/  SEL R14, R25, RZ, P3 ;  /* 0x000000ff190e7207 */ /* 0x000fe40001800000 */
[----:B------:R-:W-:Y:S02]  /*4100*/  SEL R26, R26, RZ, P3 ;  /* 0x000000ff1a1a7207 */ /* 0x000fe40001800000 */
[----:B------:R-:W-:Y:S01]  /*4110*/  SEL R24, R24, RZ, P3 ;  /* 0x000000ff18187207 */ /* 0x000fe20001800000 */
[----:B------:R-:W-:Y:S01]  /*4120*/  FFMA R44, R13, R44, R14 ;  /* 0x0000002c0d2c7223 */ /* 0x000fe2000000000e */
[----:B------:R-:W-:Y:S01]  /*4130*/  SEL R13, R12, RZ, P3 ;  /* 0x000000ff0c0d7207 */ /* 0x000fe20001800000 */
[----:B------:R-:W-:Y:S01]  /*4140*/  FFMA R88, R15, R88, R26 ;  /* 0x000000580f587223 */ /* 0x000fe2000000001a */
[----:B------:R-:W-:-:S03]  /*4150*/  CS2R R14, SRZ ;  /* 0x00000000000e7805 */ /* 0x000fc6000001ff00 */
[----:B------:R-:W-:Y:S01]  /*4160*/  FFMA R20, R13, R20, R24 ;  /* 0x000000140d147223 */ /* 0x000fe20000000018 */
[----:B------:R-:W-:-:S06]  /*4170*/  CS2R R12, SRZ ;  /* 0x00000000000c7805 */ /* 0x000fcc000001ff00 */
[----:B------:R-:W2:Y:S01]  /*4180*/  @P1 LDG.E.EL.128 R12, desc[UR4][R32.64] ;  /* 0x00000004200c1981 */ /* 0x000ea2000c2e1d00 */
[----:B------:R-:W0:Y:S08]  /*4190*/  MUFU.RCP R58, R58 ;  /* 0x0000003a003a7308 */ /* 0x000e300000001000 */
[----:B------:R-:W1:Y:S08]  /*41a0*/  MUFU.RCP R102, R102 ;  /* 0x0000006600667308 */ /* 0x000e700000001000 */
[----:B------:R-:W3:Y:S01]  /*41b0*/  MUFU.RCP R110, R110 ;  /* 0x0000006e006e7308 */ /* 0x000ee20000001000 */
[----:B------:R-:W-:Y:S01]  /*41c0*/  FADD R129, R129, -R130 ;  /* 0x8000008281817221 */ /* 0x000fe20000000000 */
[----:B0-----:R-:W-:Y:S01]  /*41d0*/  FMUL R123, R58, R123 ;  /* 0x0000007b3a7b7220 */ /* 0x001fe20000400000 */
[----:B-1----:R-:W-:-:S02]  /*41e0*/  FMUL R125, R102, R125 ;  /* 0x0000007d667d7220 */ /* 0x002fc40000400000 */
[----:B------:R-:W-:Y:S01]  /*41f0*/  FMUL R129, R114, R129 ;  /* 0x0000008172817220 */ /* 0x000fe20000400000 */
[----:B------:R-:W-:Y:S01]  /*4200*/  FMUL R128, R123, R128 ;  /* 0x000000807b807220 */ /* 0x000fe20000400000 */
[----:B------:R-:W-:Y:S01]  /*4210*/  FMUL R124, R125, R124 ;  /* 0x0000007c7d7c7220 */ /* 0x000fe20000400000 */
[----:B---3--:R-:W-:-:S04]  /*4220*/  FMUL R127, R110, R127 ;  /* 0x0000007f6e7f7220 */ /* 0x008fc80000400000 */
        /* <DEDUP_REMOVED lines=8> */
[----:B------:R-:W-:Y:S01]  /*42b0*/  FFMA R105, R98, R129, R105 ;  /* 0x0000008162697223 */ /* 0x000fe20000000069 */
[----:B-----5:R-:W-:Y:S02]  /*42c0*/  SEL R17, R17, RZ, P1 ;  /* 0x000000ff11117207 */ /* 0x020fe40000800000 */
[----:B------:R-:W-:-:S02]  /*42d0*/  SEL R19, R19, RZ, P1 ;  /* 0x000000ff13137207 */ /* 0x000fc40000800000 */
[----:B----4-:R-:W-:Y:S02]  /*42e0*/  SEL R22, R7, RZ, P1 ;  /* 0x000000ff07167207 */ /* 0x010fe40000800000 */
[----:B------:R-:W-:Y:S02]  /*42f0*/  SEL R6, R6, RZ, P1 ;  /* 0x000000ff06067207 */ /* 0x000fe40000800000 */
[----:B------:R-:W-:-:S05]  /*4300*/  SEL R7, R18, RZ, P1 ;  /* 0x000000ff12077207 */ /* 0x000fca0000800000 */
[----:B------:R-:W-:Y:S01]  /*4310*/  FFMA R85, R6, R85, R7 ;  /* 0x0000005506557223 */ /* 0x000fe20000000007 */
[----:B------:R-:W-:Y:S02]  /*4320*/  SEL R6, R5, RZ, P1 ;  /* 0x000000ff05067207 */ /* 0x000fe40000800000 */
[----:B------:R-:W-:Y:S02]  /*4330*/  SEL R5, R4, RZ, P1 ;  /* 0x000000ff04057207 */ /* 0x000fe40000800000 */
[----:B------:R-:W-:Y:S01]  /*4340*/  SEL R16, R16, RZ, P1 ;  /* 0x000000ff10107207 */ /* 0x000fe20000800000 */
[----:B------:R-:W-:Y:S01]  /*4350*/  FFMA R61, R6, R61, R17 ;  /* 0x0000003d063d7223 */ /* 0x000fe20000000011 */
[----:B------:R-:W-:Y:S01]  /*4360*/  FFMA R87, R22, R87, R19 ;  /* 0x0000005716577223 */ /* 0x000fe20000000013 */
[----:B------:R-:W-:Y:S02]  /*4370*/  SEL R7, R28, RZ, P3 ;  /* 0x000000ff1c077207 */ /* 0x000fe40001800000 */
[----:B------:R-:W-:Y:S01]  /*4380*/  FFMA R60, R5, R60, R16 ;  /* 0x0000003c053c7223 */ /* 0x000fe20000000010 */
[----:B------:R-:W-:-:S02]  /*4390*/  SEL R29, R29, RZ, P3 ;  /* 0x000000ff1d1d7207 */ /* 0x000fc40001800000 */
[----:B------:R-:W-:Y:S02]  /*43a0*/  SEL R17, R30, RZ, P3 ;  /* 0x000000ff1e117207 */ /* 0x000fe40001800000 */
[----:B------:R-:W-:Y:S02]  /*43b0*/  SEL R31, R31, RZ, P3 ;  /* 0x000000ff1f1f7207 */ /* 0x000fe40001800000 */
[----:B------:R-:W-:Y:S01]  /*43c0*/  ISETP.GE.AND P3, PT, R9, 0x58, PT ;  /* 0x000000580900780c */ /* 0x000fe20003f66270 */
[----:B------:R-:W-:Y:S01]  /*43d0*/  @!P2 FADD R51, R7, R20 ;  /* 0x000000140733a221 */ /* 0x000fe20000000000 */
        /* <DEDUP_REMOVED lines=11> */
[----:B------:R-:W-:-:S02]  /*4490*/  IMAD R0, R0, 0x1600, R9 ;  /* 0x0000160000007824 */ /* 0x000fc400078e0209 */
[----:B------:R-:W0:Y:S01]  /*44a0*/  LDC.64 R8, c[0x0][0x280] ;  /* 0x0000a000ff087b82 */ /* 0x000e220000000a00 */
[----:B------:R-:W-:Y:S02]  /*44b0*/  FSEL R43, R76, R43, !P3 ;  /* 0x0000002b4c2b7208 */ /* 0x000fe40005800000 */
[----:B------:R-:W-:Y:S02]  /*44c0*/  FSEL R42, R69, R42, !P3 ;  /* 0x0000002a452a7208 */ /* 0x000fe40005800000 */
[----:B------:R-:W-:Y:S02]  /*44d0*/  FSEL R51, R72, R51, !P3 ;  /* 0x0000003348337208 */ /* 0x000fe40005800000 */
[----:B------:R-:W-:Y:S02]  /*44e0*/  FSEL R49, R74, R49, !P3 ;  /* 0x000000314a317208 */ /* 0x000fe40005800000 */
[----:B------:R-:W-:Y:S02]  /*44f0*/  FSEL R21, R80, R21, !P3 ;  /* 0x0000001550157208 */ /* 0x000fe40005800000 */
[----:B------:R-:W-:Y:S01]  /*4500*/  FSEL R84, R84, R11, !P3 ;  /* 0x0000000b54547208 */ /* 0x000fe20005800000 */
[----:B------:R-:W-:Y:S01]  /*4510*/  IMAD R3, R3, 0x160, R0 ;  /* 0x0000016003037824 */ /* 0x000fe200078e0200 */
[----:B------:R-:W-:-:S02]  /*4520*/  FSEL R40, R73, R40, !P3 ;  /* 0x0000002849287208 */ /* 0x000fc40005800000 */
[----:B------:R-:W-:Y:S02]  /*4530*/  FSEL R39, R78, R39, !P3 ;  /* 0x000000274e277208 */ /* 0x000fe40005800000 */
[----:B------:R-:W-:Y:S01]  /*4540*/  ISETP.NE.AND P0, PT, R131, RZ, PT ;  /* 0x000000ff8300720c */ /* 0x000fe20003f05270 */
[C---:B------:R-:W-:Y:S02]  /*4550*/  VIADD R7, R3.reuse, 0xb00 ;  /* 0x00000b0003077836 */ /* 0x040fe40000000000 */
[----:B------:R-:W-:Y:S01]  /*4560*/  VIADD R11, R3, 0x1080 ;  /* 0x00001080030b7836 */ /* 0x000fe20000000000 */
[----:B------:R-:W-:Y:S02]  /*4570*/  FSEL R38, R71, R38, !P3 ;  /* 0x0000002647267208 */ /* 0x000fe40005800000 */
[----:B------:R-:W-:Y:S02]  /*4580*/  FSEL R36, R75, R36, !P3 ;  /* 0x000000244b247208 */ /* 0x000fe40005800000 */
[----:B------:R-:W-:-:S02]  /*4590*/  FSEL R41, R86, R41, !P3 ;  /* 0x0000002956297208 */ /* 0x000fc40005800000 */
[----:B------:R-:W-:Y:S02]  /*45a0*/  FSEL R37, R82, R37, !P3 ;  /* 0x0000002552257208 */ /* 0x000fe40005800000 */
[----:B--2---:R-:W-:Y:S02]  /*45b0*/  SEL R14, R14, RZ, P1 ;  /* 0x000000ff0e0e7207 */ /* 0x004fe40000800000 */
[----:B------:R-:W-:Y:S02]  /*45c0*/  SEL R6, R15, RZ, P1 ;  /* 0x000000ff0f067207 */ /* 0x000fe40000800000 */
[----:B------:R-:W-:Y:S01]  /*45d0*/  SEL R5, R12, RZ, P1 ;  /* 0x000000ff0c057207 */ /* 0x000fe20000800000 */
[----:B------:R-:W-:Y:S01]  /*45e0*/  @!P2 FADD R53, R14, R85 ;  /* 0x000000550e35a221 */ /* 0x000fe20000000000 */
[----:B------:R-:W-:Y:S01]  /*45f0*/  SEL R4, R13, RZ, P1 ;  /* 0x000000ff0d047207 */ /* 0x000fe20000800000 */
[----:B------:R-:W-:Y:S02]  /*4600*/  @!P2 FADD R52, R6, R87 ;  /* 0x000000570634a221 */ /* 0x000fe40000000000 */
[----:B------:R-:W-:Y:S01]  /*4610*/  @!P2 FADD R57, R5, R60 ;  /* 0x0000003c0539a221 */ /* 0x000fe20000000000 */
[----:B------:R-:W-:Y:S01]  /*4620*/  FSEL R53, R70, R53, !P3 ;  /* 0x0000003546357208 */ /* 0x000fe20005800000 */
[----:B------:R-:W-:Y:S01]  /*4630*/  @!P2 FADD R56, R4, R61 ;  /* 0x0000003d0438a221 */ /* 0x000fe20000000000 */
[----:B------:R-:W-:-:S02]  /*4640*/  FSEL R52, R67, R52, !P3 ;  /* 0x0000003443347208 */ /* 0x000fc40005800000 */
[----:B------:R-:W-:Y:S02]  /*4650*/  FSETP.GEU.AND P1, PT, R53, RZ, PT ;  /* 0x000000ff3500720b */ /* 0x000fe40003f2e000 */
[----:B------:R-:W-:Y:S02]  /*4660*/  FSETP.GEU.AND P2, PT, R52, RZ, PT ;  /* 0x000000ff3400720b */ /* 0x000fe40003f4e000 */
[----:B------:R-:W-:Y:S02]  /*4670*/  FSEL R57, R68, R57, !P3 ;  /* 0x0000003944397208 */ /* 0x000fe40005800000 */
[----:B------:R-:W-:Y:S02]  /*4680*/  FSEL R56, R65, R56, !P3 ;  /* 0x0000003841387208 */ /* 0x000fe40005800000 */
[----:B------:R-:W-:Y:S02]  /*4690*/  SEL R15, R52, RZ, P2 ;  /* 0x000000ff340f7207 */ /* 0x000fe40001000000 */
[----:B------:R-:W-:-:S02]  /*46a0*/  SEL R14, R53, RZ, P1 ;  /* 0x000000ff350e7207 */ /* 0x000fc40000800000 */
[C---:B------:R-:W-:Y:S02]  /*46b0*/  FSETP.GEU.AND P2, PT, R56.reuse, RZ, PT ;  /* 0x000000ff3800720b */ /* 0x040fe40003f4e000 */
[C---:B------:R-:W-:Y:S02]  /*46c0*/  FSETP.GEU.AND P1, PT, R57.reuse, RZ, PT ;  /* 0x000000ff3900720b */ /* 0x040fe40003f2e000 */
[----:B------:R-:W-:Y:S02]  /*46d0*/  SEL R13, R56, RZ, P2 ;  /* 0x000000ff380d7207 */ /* 0x000fe40001000000 */
[----:B------:R-:W-:Y:S02]  /*46e0*/  SEL R12, R57, RZ, P1 ;  /* 0x000000ff390c7207 */ /* 0x000fe40000800000 */
[----:B------:R-:W-:Y:S02]  /*46f0*/  FSETP.GEU.AND P2, PT, R42, RZ, PT ;  /* 0x000000ff2a00720b */ /* 0x000fe40003f4e000 */
[----:B------:R-:W-:-:S02]  /*4700*/  FSETP.GEU.AND P1, PT, R43, RZ, PT ;  /* 0x000000ff2b00720b */ /* 0x000fc40003f2e000 */
[----:B------:R-:W-:Y:S02]  /*4710*/  SEL R19, R42, RZ, P2 ;  /* 0x000000ff2a137207 */ /* 0x000fe40001000000 */
[----:B------:R-:W-:Y:S02]  /*4720*/  SEL R18, R43, RZ, P1 ;  /* 0x000000ff2b127207 */ /* 0x000fe40000800000 */
[----:B------:R-:W-:Y:S02]  /*4730*/  FSETP.GEU.AND P2, PT, R49, RZ, PT ;  /* 0x000000ff3100720b */ /* 0x000fe40003f4e000 */
[----:B------:R-:W-:Y:S02]  /*4740*/  FSETP.GEU.AND P1, PT, R51, RZ, PT ;  /* 0x000000ff3300720b */ /* 0x000fe40003f2e000 */
[----:B------:R-:W-:Y:S02]  /*4750*/  SEL R17, R49, RZ, P2 ;  /* 0x000000ff31117207 */ /* 0x000fe40001000000 */
[----:B------:R-:W-:-:S02]  /*4760*/  SEL R16, R51, RZ, P1 ;  /* 0x000000ff33107207 */ /* 0x000fc40000800000 */
[C---:B------:R-:W-:Y:S02]  /*4770*/  FSETP.GEU.AND P2, PT, R84.reuse, RZ, PT ;  /* 0x000000ff5400720b */ /* 0x040fe40003f4e000 */
[----:B------:R-:W-:Y:S01]  /*4780*/  FSETP.GEU.AND P1, PT, R21, RZ, PT ;  /* 0x000000ff1500720b */ /* 0x000fe20003f2e000 */
[----:B------:R-:W-:Y:S01]  /*4790*/  VIADD R5, R3, 0x580 ;  /* 0x0000058003057836 */ /* 0x000fe20000000000 */
[----:B------:R-:W-:Y:S02]  /*47a0*/  SEL R23, R84, RZ, P2 ;  /* 0x000000ff54177207 */ /* 0x000fe40001000000 */
[----:B------:R-:W-:Y:S01]  /*47b0*/  SEL R22, R21, RZ, P1 ;  /* 0x000000ff15167207 */ /* 0x000fe20000800000 */
[--C-:B0-----:R-:W-:Y:S01]  /*47c0*/  IMAD.WIDE R2, R3, 0x4, R8.reuse ;  /* 0x0000000403027825 */ /* 0x101fe200078e0208 */
[----:B------:R-:W-:Y:S02]  /*47d0*/  FSETP.GEU.AND P2, PT, R39, RZ, PT ;  /* 0x000000ff2700720b */ /* 0x000fe40003f4e000 */
[----:B------:R-:W-:Y:S01]  /*47e0*/  FSETP.GEU.AND P1, PT, R40, RZ, PT ;  /* 0x000000ff2800720b */ /* 0x000fe20003f2e000 */
[----:B------:R-:W-:Y:S01]  /*47f0*/  IMAD.WIDE R4, R5, 0x4, R8 ;  /* 0x0000000405047825 */ /* 0x000fe200078e0208 */
[----:B------:R-:W-:-:S02]  /*4800*/  SEL R21, R39, RZ, P2 ;  /* 0x000000ff27157207 */ /* 0x000fc40001000000 */
[----:B------:R-:W-:Y:S01]  /*4810*/  SEL R20, R40, RZ, P1 ;  /* 0x000000ff28147207 */ /* 0x000fe20000800000 */
[--C-:B------:R-:W-:Y:S01]  /*4820*/  IMAD.WIDE R6, R7, 0x4, R8.reuse ;  /* 0x0000000407067825 */ /* 0x100fe200078e0208 */
[----:B------:R0:W-:Y:S01]  /*4830*/  @P6 STG.E.128 desc[UR4][R2.64], R12 ;  /* 0x0000000c02006986 */ /* 0x0001e2000c101d04 */
[----:B------:R-:W-:Y:S02]  /*4840*/  FSETP.GEU.AND P1, PT, R38, RZ, PT ;  /* 0x000000ff2600720b */ /* 0x000fe40003f2e000 */
[----:B------:R-:W-:Y:S01]  /*4850*/  FSETP.GEU.AND P2, PT, R36, RZ, PT ;  /* 0x000000ff2400720b */ /* 0x000fe20003f4e000 */
[----:B------:R0:W-:Y:S01]  /*4860*/  @P4 STG.E.128 desc[UR4][R4.64], R16 ;  /* 0x0000001004004986 */ /* 0x0001e2000c101d04 */
[----:B------:R-:W-:Y:S02]  /*4870*/  FSETP.GEU.AND P3, PT, R37, RZ, PT ;  /* 0x000000ff2500720b */ /* 0x000fe40003f6e000 */
[----:B------:R-:W-:Y:S01]  /*4880*/  FSETP.GEU.AND P4, PT, R41, RZ, PT ;  /* 0x000000ff2900720b */ /* 0x000fe20003f8e000 */
[----:B------:R0:W-:Y:S01]  /*4890*/  @P5 STG.E.128 desc[UR4][R6.64], R20 ;  /* 0x0000001406005986 */ /* 0x0001e2000c101d04 */
[----:B------:R-:W-:Y:S01]  /*48a0*/  SEL R39, R38, RZ, P1 ;  /* 0x000000ff26277207 */ /* 0x000fe20000800000 */
[----:B------:R-:W-:Y:S01]  /*48b0*/  IMAD.WIDE R8, R11, 0x4, R8 ;  /* 0x000000040b087825 */ /* 0x000fe200078e0208 */
[----:B------:R-:W-:-:S02]  /*48c0*/  SEL R38, R36, RZ, P2 ;  /* 0x000000ff24267207 */ /* 0x000fc40001000000 */
[----:B------:R-:W-:Y:S02]  /*48d0*/  SEL R37, R37, RZ, P3 ;  /* 0x000000ff25257207 */ /* 0x000fe40001800000 */
[----:B------:R-:W-:Y:S01]  /*48e0*/  SEL R36, R41, RZ, P4 ;  /* 0x000000ff29247207 */ /* 0x000fe20002000000 */
[----:B0-----:R-:W-:Y:S06]  /*48f0*/  @!P0 EXIT ;  /* 0x000000000000894d */ /* 0x001fec0003800000 */
[----:B------:R-:W-:Y:S01]  /*4900*/  STG.E.128 desc[UR4][R8.64], R36 ;  /* 0x0000002408007986 */ /* 0x000fe2000c101d04 */
[----:B------:R-:W-:Y:S05]  /*4910*/  EXIT ;  /* 0x000000000000794d */ /* 0x000fea0003800000 */
.L_x_0:
[----:B------:R-:W-:-:S00]  /*4920*/  BRA `(.L_x_0) ;  /* 0xfffffffc00fc7947 */ /* 0x000fc0000383ffff */
[----:B------:R-:W-:-:S00]  /*4930*/  NOP ;  /* 0x0000000000007918 */ /* 0x000fc00000000000 */
        /* <DEDUP_REMOVED lines=12> */
.L_x_1:


//--------------------- .nv.global.init           --------------------------
	.section	.nv.global.init,"aw",@progbits
.nv.global.init:
	.type		_$_str,@object
	.size		_$_str,(_$_str_$_2 - _$_str)
_$_str:
        /*0000*/ 	.byte	0x5f, 0x5f, 0x43, 0x55, 0x44, 0x41, 0x5f, 0x46, 0x54, 0x5a, 0x00
	.type		_$_str_$_2,@object
	.size		_$_str_$_2,(.L_1 - _$_str_$_2)
_$_str_$_2:
        /*000b*/ 	.byte	0x5f, 0x5f, 0x43, 0x55, 0x44, 0x41, 0x5f, 0x50, 0x52, 0x45, 0x43, 0x5f, 0x53, 0x51, 0x52, 0x54
        /*001b*/ 	.byte	0x00
.L_1:


//--------------------- .nv.constant0.triton_poi_fused_cat_relu_43 --------------------------
	.section	.nv.constant0.triton_poi_fused_cat_relu_43,"a",@progbits
	.sectionflags	@""
	.align	4
.nv.constant0.triton_poi_fused_cat_relu_43:
	.zero		656
